	.target	sm_90a

	.elftype	@"ET_EXEC"


//--------------------- .note.nv.tkinfo           --------------------------
	.section	.note.nv.tkinfo,"",@"SHT_NOTE"
	.sectionflags	@"SHF_NOTE_NV_TKINFO"
	.tkinfo
        /*0018*/ 	.word	0x00000002
        /*0030*/ 	.string	""
        /*0030*/ 	.string	"ptxas"
        /*0030*/ 	.string	"Cuda compilation tools, release 13.0, V13.0.88"
        /*0030*/ 	.string	"Build cuda_13.0.r13.0/compiler.36424714_0"
        /*0030*/ 	.string	"-arch sm_90a -m 64 "



//--------------------- .note.nv.cuinfo           --------------------------
	.section	.note.nv.cuinfo,"",@"SHT_NOTE"
	.sectionflags	@"SHF_NOTE_NV_CUINFO"
        /*0018*/ 	.short	0x0002
        /*001a*/ 	.short	0x005a
        /*001c*/ 	.short	0x0082
	.zero		2


//--------------------- .nv.info                  --------------------------
	.section	.nv.info,"",@"SHT_CUDA_INFO"
	.align	4


	//----- nvinfo : EIATTR_REGCOUNT
	.align		4
        /*0000*/ 	.byte	0x04, 0x2f
        /*0002*/ 	.short	(.L_15 - .L_14)
	.align		4
.L_14:
        /*0004*/ 	.word	index@(_ZN7cutlass13device_kernelINS_4gemm6kernel13GemmUniversalIN4cute5tupleIJiiiiEEENS1_10collective13CollectiveMmaINS1_34MainloopSm90TmaGmmaWarpSpecializedILi4ENS5_IJNS4_1CILi1EEESB_SB_EEENS1_35KernelTmaWarpSpecializedCooperativeEEENS5_IJNSA_ILi128EEESF_SF_EEENS_10tfloat32_tENS5_IJlSB_lEEESH_SI_NS4_8TiledMMAINS4_8MMA_AtomIJNS4_4SM904GMMA30MMA_64x128x8_F32TF32TF32_SS_TNILNSM_7ScaleInE1ELSO_1EEEEEENS4_6LayoutINS5_IJNSA_ILi2EEESB_SB_EEENS5_IJSB_NSA_ILi0EEESU_EEEEENS5_IJNS4_10UnderscoreESX_SX_EEEEENS4_13SM90_TMA_LOADENS4_14ComposedLayoutINS4_7SwizzleILi3ELi4ELi3EEENS4_18smem_ptr_flag_bitsILi32EEENSR_INS5_IJNSA_ILi8EEENSA_ILi32EEEEEENS5_IJS17_SB_EEEEEEEvNS4_8identityES10_S1B_vS1C_EENS_8epilogue10collective6detail29Sm90TmaWarpSpecializedAdapterINS1F_15DefaultEpilogueISH_SI_SI_NS1E_6thread17LinearCombinationISH_Li1EffLNS1J_9ScaleType4KindE0ELNS_15FloatRoundStyleE2ESH_EENS1_15EpilogueDefaultEEEEEvvEEEEvNT_6ParamsE)
        /*0008*/ 	.word	0x000000a8


	//----- nvinfo : EIATTR_FRAME_SIZE
	.align		4
.L_15:
        /*000c*/ 	.byte	0x04, 0x11
        /*000e*/ 	.short	(.L_17 - .L_16)
	.align		4
.L_16:
        /*0010*/ 	.word	index@(_ZN7cutlass13device_kernelINS_4gemm6kernel13GemmUniversalIN4cute5tupleIJiiiiEEENS1_10collective13CollectiveMmaINS1_34MainloopSm90TmaGmmaWarpSpecializedILi4ENS5_IJNS4_1CILi1EEESB_SB_EEENS1_35KernelTmaWarpSpecializedCooperativeEEENS5_IJNSA_ILi128EEESF_SF_EEENS_10tfloat32_tENS5_IJlSB_lEEESH_SI_NS4_8TiledMMAINS4_8MMA_AtomIJNS4_4SM904GMMA30MMA_64x128x8_F32TF32TF32_SS_TNILNSM_7ScaleInE1ELSO_1EEEEEENS4_6LayoutINS5_IJNSA_ILi2EEESB_SB_EEENS5_IJSB_NSA_ILi0EEESU_EEEEENS5_IJNS4_10UnderscoreESX_SX_EEEEENS4_13SM90_TMA_LOADENS4_14ComposedLayoutINS4_7SwizzleILi3ELi4ELi3EEENS4_18smem_ptr_flag_bitsILi32EEENSR_INS5_IJNSA_ILi8EEENSA_ILi32EEEEEENS5_IJS17_SB_EEEEEEEvNS4_8identityES10_S1B_vS1C_EENS_8epilogue10collective6detail29Sm90TmaWarpSpecializedAdapterINS1F_15DefaultEpilogueISH_SI_SI_NS1E_6thread17LinearCombinationISH_Li1EffLNS1J_9ScaleType4KindE0ELNS_15FloatRoundStyleE2ESH_EENS1_15EpilogueDefaultEEEEEvvEEEEvNT_6ParamsE)
        /*0014*/ 	.word	0x00000000


	//----- nvinfo : EIATTR_MIN_STACK_SIZE
	.align		4
.L_17:
        /*0018*/ 	.byte	0x04, 0x12
        /*001a*/ 	.short	(.L_19 - .L_18)
	.align		4
.L_18:
        /*001c*/ 	.word	index@(_ZN7cutlass13device_kernelINS_4gemm6kernel13GemmUniversalIN4cute5tupleIJiiiiEEENS1_10collective13CollectiveMmaINS1_34MainloopSm90TmaGmmaWarpSpecializedILi4ENS5_IJNS4_1CILi1EEESB_SB_EEENS1_35KernelTmaWarpSpecializedCooperativeEEENS5_IJNSA_ILi128EEESF_SF_EEENS_10tfloat32_tENS5_IJlSB_lEEESH_SI_NS4_8TiledMMAINS4_8MMA_AtomIJNS4_4SM904GMMA30MMA_64x128x8_F32TF32TF32_SS_TNILNSM_7ScaleInE1ELSO_1EEEEEENS4_6LayoutINS5_IJNSA_ILi2EEESB_SB_EEENS5_IJSB_NSA_ILi0EEESU_EEEEENS5_IJNS4_10UnderscoreESX_SX_EEEEENS4_13SM90_TMA_LOADENS4_14ComposedLayoutINS4_7SwizzleILi3ELi4ELi3EEENS4_18smem_ptr_flag_bitsILi32EEENSR_INS5_IJNSA_ILi8EEENSA_ILi32EEEEEENS5_IJS17_SB_EEEEEEEvNS4_8identityES10_S1B_vS1C_EENS_8epilogue10collective6detail29Sm90TmaWarpSpecializedAdapterINS1F_15DefaultEpilogueISH_SI_SI_NS1E_6thread17LinearCombinationISH_Li1EffLNS1J_9ScaleType4KindE0ELNS_15FloatRoundStyleE2ESH_EENS1_15EpilogueDefaultEEEEEvvEEEEvNT_6ParamsE)
        /*0020*/ 	.word	0x00000000
.L_19:


//--------------------- .nv.compat                --------------------------
	.section	.nv.compat,"",@"SHT_CUDA_COMPAT_INFO"
	.align	4
        /*0000*/ 	.byte	0x02, 0x09, 0x01, 0x00, 0x02, 0x02, 0x04, 0x00, 0x02, 0x05, 0x05, 0x00, 0x03, 0x07, 0x01, 0x01
        /*0010*/ 	.byte	0x02, 0x03, 0x01, 0x00, 0x02, 0x06, 0x01, 0x00, 0x04, 0x0b, 0x08, 0x00, 0x00, 0x00, 0x00, 0x00
        /*0020*/ 	.byte	0x00, 0x00, 0x00, 0x00


//--------------------- .nv.info._ZN7cutlass13device_kernelINS_4gemm6kernel13GemmUniversalIN4cute5tupleIJiiiiEEENS1_10collective13CollectiveMmaINS1_34MainloopSm90TmaGmmaWarpSpecializedILi4ENS5_IJNS4_1CILi1EEESB_SB_EEENS1_35KernelTmaWarpSpecializedCooperativeEEENS5_IJNSA_ILi128EEESF_SF_EEENS_10tfloat32_tENS5_IJlSB_lEEESH_SI_NS4_8TiledMMAINS4_8MMA_AtomIJNS4_4SM904GMMA30MMA_64x128x8_F32TF32TF32_SS_TNILNSM_7ScaleInE1ELSO_1EEEEEENS4_6LayoutINS5_IJNSA_ILi2EEESB_SB_EEENS5_IJSB_NSA_ILi0EEESU_EEEEENS5_IJNS4_10UnderscoreESX_SX_EEEEENS4_13SM90_TMA_LOADENS4_14ComposedLayoutINS4_7SwizzleILi3ELi4ELi3EEENS4_18smem_ptr_flag_bitsILi32EEENSR_INS5_IJNSA_ILi8EEENSA_ILi32EEEEEENS5_IJS17_SB_EEEEEEEvNS4_8identityES10_S1B_vS1C_EENS_8epilogue10collective6detail29Sm90TmaWarpSpecializedAdapterINS1F_15DefaultEpilogueISH_SI_SI_NS1E_6thread17LinearCombinationISH_Li1EffLNS1J_9ScaleType4KindE0ELNS_15FloatRoundStyleE2ESH_EENS1_15EpilogueDefaultEEEEEvvEEEEvNT_6ParamsE --------------------------
	.section	.nv.info._ZN7cutlass13device_kernelINS_4gemm6kernel13GemmUniversalIN4cute5tupleIJiiiiEEENS1_10collective13CollectiveMmaINS1_34MainloopSm90TmaGmmaWarpSpecializedILi4ENS5_IJNS4_1CILi1EEESB_SB_EEENS1_35KernelTmaWarpSpecializedCooperativeEEENS5_IJNSA_ILi128EEESF_SF_EEENS_10tfloat32_tENS5_IJlSB_lEEESH_SI_NS4_8TiledMMAINS4_8MMA_AtomIJNS4_4SM904GMMA30MMA_64x128x8_F32TF32TF32_SS_TNILNSM_7ScaleInE1ELSO_1EEEEEENS4_6LayoutINS5_IJNSA_ILi2EEESB_SB_EEENS5_IJSB_NSA_ILi0EEESU_EEEEENS5_IJNS4_10UnderscoreESX_SX_EEEEENS4_13SM90_TMA_LOADENS4_14ComposedLayoutINS4_7SwizzleILi3ELi4ELi3EEENS4_18smem_ptr_flag_bitsILi32EEENSR_INS5_IJNSA_ILi8EEENSA_ILi32EEEEEENS5_IJS17_SB_EEEEEEEvNS4_8identityES10_S1B_vS1C_EENS_8epilogue10collective6detail29Sm90TmaWarpSpecializedAdapterINS1F_15DefaultEpilogueISH_SI_SI_NS1E_6thread17LinearCombinationISH_Li1EffLNS1J_9ScaleType4KindE0ELNS_15FloatRoundStyleE2ESH_EENS1_15EpilogueDefaultEEEEEvvEEEEvNT_6ParamsE,"",@"SHT_CUDA_INFO"
	.sectionflags	@""
	.align	4


	//----- nvinfo : EIATTR_CUDA_API_VERSION
	.align		4
        /*0000*/ 	.byte	0x04, 0x37
        /*0002*/ 	.short	(.L_21 - .L_20)
.L_20:
        /*0004*/ 	.word	0x00000082


	//----- nvinfo : EIATTR_KPARAM_INFO
	.align		4
.L_21:
        /*0008*/ 	.byte	0x04, 0x17
        /*000a*/ 	.short	(.L_23 - .L_22)
.L_22:
        /*000c*/ 	.word	0x00000000
        /*0010*/ 	.short	0x0000
        /*0012*/ 	.short	0x0070
        /*0014*/ 	.byte	0x00, 0xf0, 0x01, 0x10


	//----- nvinfo : EIATTR_SPARSE_MMA_MASK
	.align		4
.L_23:
        /*0018*/ 	.byte	0x03, 0x50
        /*001a*/ 	.short	0x0000


	//----- nvinfo : EIATTR_MAXREG_COUNT
	.align		4
        /*001c*/ 	.byte	0x03, 0x1b
        /*001e*/ 	.short	0x00a8


	//----- nvinfo : EIATTR_NUM_BARRIERS
	.align		4
        /*0020*/ 	.byte	0x02, 0x4c
        /*0022*/ 	.byte	0x01
	.zero		1


	//----- nvinfo : EIATTR_EXTERNS
	.align		4
        /*0024*/ 	.byte	0x04, 0x0f
        /*0026*/ 	.short	(.L_25 - .L_24)


	//   ....[0]....
	.align		4
.L_24:
        /*0028*/ 	.word	index@(__assertfail)


	//----- nvinfo : EIATTR_MERCURY_ISA_VERSION
	.align		4
.L_25:
        /*002c*/ 	.byte	0x03, 0x5f
        /*002e*/ 	.short	0x0101


	//----- nvinfo : EIATTR_INT_WARP_WIDE_INSTR_OFFSETS
	.align		4
        /*0030*/ 	.byte	0x04, 0x31
        /*0032*/ 	.short	(.L_27 - .L_26)


	//   ....[0]....
.L_26:
        /*0034*/ 	.word	0x000003b0


	//   ....[1]....
        /*0038*/ 	.word	0x000003c0


	//   ....[2]....
        /*003c*/ 	.word	0x000004e0


	//----- nvinfo : EIATTR_COOP_GROUP_MASK_REGIDS
	.align		4
.L_27:
        /*0040*/ 	.byte	0x04, 0x29
        /*0042*/ 	.short	(.L_29 - .L_28)


	//   ....[0]....
.L_28:
        /*0044*/ 	.word	0xffffffff


	//   ....[1]....
        /*0048*/ 	.word	0xffffffff


	//   ....[2]....
        /*004c*/ 	.word	0xffffffff


	//   ....[3]....
        /*0050*/ 	.word	0xffffffff


	//   ....[4]....
        /*0054*/ 	.word	0xffffffff


	//----- nvinfo : EIATTR_COOP_GROUP_INSTR_OFFSETS
	.align		4
.L_29:
        /*0058*/ 	.byte	0x04, 0x28
        /*005a*/ 	.short	(.L_31 - .L_30)


	//   ....[0]....
.L_30:
        /*005c*/ 	.word	0x00000060


	//   ....[1]....
        /*0060*/ 	.word	0x00000070


	//   ....[2]....
        /*0064*/ 	.word	0x00000130


	//   ....[3]....
        /*0068*/ 	.word	0x000002c0


	//   ....[4]....
        /*006c*/ 	.word	0x000011c0


	//----- nvinfo : EIATTR_REG_RECONFIG
	.align		4
.L_31:
        /*0070*/ 	.byte	0x01, 0x54
	.zero		2


	//----- nvinfo : EIATTR_SYSCALL_OFFSETS
	.align		4
        /*0074*/ 	.byte	0x04, 0x46
        /*0076*/ 	.short	(.L_33 - .L_32)


	//   ....[0]....
.L_32:
        /*0078*/ 	.word	0x000013b0


	//----- nvinfo : EIATTR_MBARRIER_INSTR_OFFSETS
	.align		4
.L_33:
        /*007c*/ 	.byte	0x04, 0x39
        /*007e*/ 	.short	(.L_35 - .L_34)


	//   ....[0]....
.L_34:
        /*0080*/ 	.word	0x00000230
        /*0084*/ 	.word	0x000000ff
        /*0088*/ 	.word	0x00000000
        /*008c*/ 	.short	0x0100
        /*008e*/ 	.byte	0x08
	.zero		1


	//   ....[1]....
        /*0090*/ 	.word	0x00000240
        /*0094*/ 	.word	0x000000ff
        /*0098*/ 	.word	0x00000020
        /*009c*/ 	.short	0x0100
        /*009e*/ 	.byte	0x08
	.zero		1


	//   ....[2]....
        /*00a0*/ 	.word	0x00000250
        /*00a4*/ 	.word	0x000000ff
        /*00a8*/ 	.word	0x00000008
        /*00ac*/ 	.short	0x0100
        /*00ae*/ 	.byte	0x08
	.zero		1


	//   ....[3]....
        /*00b0*/ 	.word	0x00000260
        /*00b4*/ 	.word	0x000000ff
        /*00b8*/ 	.word	0x00000028
        /*00bc*/ 	.short	0x0100
        /*00be*/ 	.byte	0x08
	.zero		1


	//   ....[4]....
        /*00c0*/ 	.word	0x00000270
        /*00c4*/ 	.word	0x000000ff
        /*00c8*/ 	.word	0x00000010
        /*00cc*/ 	.short	0x0100
        /*00ce*/ 	.byte	0x08
	.zero		1


	//   ....[5]....
        /*00d0*/ 	.word	0x00000280
        /*00d4*/ 	.word	0x000000ff
        /*00d8*/ 	.word	0x00000030
        /*00dc*/ 	.short	0x0100
        /*00de*/ 	.byte	0x08
	.zero		1


	//   ....[6]....
        /*00e0*/ 	.word	0x00000290
        /*00e4*/ 	.word	0x000000ff
        /*00e8*/ 	.word	0x00000018
        /*00ec*/ 	.short	0x0100
        /*00ee*/ 	.byte	0x08
	.zero		1


	//   ....[7]....
        /*00f0*/ 	.word	0x000002a0
        /*00f4*/ 	.word	0x000000ff
        /*00f8*/ 	.word	0x00000038
        /*00fc*/ 	.short	0x0100
        /*00fe*/ 	.byte	0x08
	.zero		1


	//   ....[8]....
        /*0100*/ 	.word	0x00000560
        /*0104*/ 	.word	0x000000ff
        /*0108*/ 	.word	0x00000050
        /*010c*/ 	.short	0x0100
        /*010e*/ 	.byte	0x08
	.zero		1


	//   ....[9]....
        /*0110*/ 	.word	0x000005c0
        /*0114*/ 	.word	0x000000ff
        /*0118*/ 	.word	0x00000058
        /*011c*/ 	.short	0x0100
        /*011e*/ 	.byte	0x08
	.zero		1


	//   ....[10]....
        /*0120*/ 	.word	0x00001430
        /*0124*/ 	.word	0x00000003
        /*0128*/ 	.word	0x00000000
        /*012c*/ 	.short	0x010a
        /*012e*/ 	.byte	0x3f
	.zero		1


	//   ....[11]....
        /*0130*/ 	.word	0x00001490
        /*0134*/ 	.word	0x00000003
        /*0138*/ 	.word	0x00000000
        /*013c*/ 	.short	0x010a
        /*013e*/ 	.byte	0x3f
	.zero		1


	//   ....[12]....
        /*0140*/ 	.word	0x00001d40
        /*0144*/ 	.word	0x000000ff
        /*0148*/ 	.word	0x00000000
        /*014c*/ 	.short	0x010a
        /*014e*/ 	.byte	0x04
	.zero		1


	//   ....[13]....
        /*0150*/ 	.word	0x00001d80
        /*0154*/ 	.word	0x000000ff
        /*0158*/ 	.word	0x00000000
        /*015c*/ 	.short	0x010a
        /*015e*/ 	.byte	0x04
	.zero		1


	//   ....[14]....
        /*0160*/ 	.word	0x00002520
        /*0164*/ 	.word	0x000000ff
        /*0168*/ 	.word	0x00000000
        /*016c*/ 	.short	0x0101
        /*016e*/ 	.byte	0x0a
	.zero		1


	//   ....[15]....
        /*0170*/ 	.word	0x000026e0
        /*0174*/ 	.word	0x000000ff
        /*0178*/ 	.word	0x00000000
        /*017c*/ 	.short	0x0101
        /*017e*/ 	.byte	0x04
	.zero		1


	//   ....[16]....
        /*0180*/ 	.word	0x00007860
        /*0184*/ 	.word	0x0000000e
        /*0188*/ 	.word	0x00000020
        /*018c*/ 	.short	0x010a
        /*018e*/ 	.byte	0x3f
	.zero		1


	//   ....[17]....
        /*0190*/ 	.word	0x00007e20
        /*0194*/ 	.word	0x00000005
        /*0198*/ 	.word	0x00000058
        /*019c*/ 	.short	0x0101
        /*019e*/ 	.byte	0x3f
	.zero		1


	//   ....[18]....
        /*01a0*/ 	.word	0x00008530
        /*01a4*/ 	.word	0x00000007
        /*01a8*/ 	.word	0x00000000
        /*01ac*/ 	.short	0x010a
        /*01ae*/ 	.byte	0x3f
	.zero		1


	//   ....[19]....
        /*01b0*/ 	.word	0x000085b0
        /*01b4*/ 	.word	0x00000008
        /*01b8*/ 	.word	0x00000000
        /*01bc*/ 	.short	0x010a
        /*01be*/ 	.byte	0x3f
	.zero		1


	//   ....[20]....
        /*01c0*/ 	.word	0x00008640
        /*01c4*/ 	.word	0x0000000b
        /*01c8*/ 	.word	0x00000000
        /*01cc*/ 	.short	0x010a
        /*01ce*/ 	.byte	0x3f
	.zero		1


	//   ....[21]....
        /*01d0*/ 	.word	0x000086d0
        /*01d4*/ 	.word	0x00000003
        /*01d8*/ 	.word	0x00000000
        /*01dc*/ 	.short	0x010a
        /*01de*/ 	.byte	0x3f
	.zero		1


	//   ....[22]....
        /*01e0*/ 	.word	0x00008730
        /*01e4*/ 	.word	0x00000003
        /*01e8*/ 	.word	0x00000000
        /*01ec*/ 	.short	0x010a
        /*01ee*/ 	.byte	0x3f
	.zero		1


	//   ....[23]....
        /*01f0*/ 	.word	0x00008790
        /*01f4*/ 	.word	0x00000004
        /*01f8*/ 	.word	0x00000000
        /*01fc*/ 	.short	0x010a
        /*01fe*/ 	.byte	0x3f
	.zero		1


	//   ....[24]....
        /*0200*/ 	.word	0x00008860
        /*0204*/ 	.word	0x0000000e
        /*0208*/ 	.word	0x00000020
        /*020c*/ 	.short	0x010a
        /*020e*/ 	.byte	0x3f
	.zero		1


	//   ....[25]....
        /*0210*/ 	.word	0x00008930
        /*0214*/ 	.word	0x00000007
        /*0218*/ 	.word	0x00000000
        /*021c*/ 	.short	0x010a
        /*021e*/ 	.byte	0x3f
	.zero		1


	//   ....[26]....
        /*0220*/ 	.word	0x00008980
        /*0224*/ 	.word	0x00000008
        /*0228*/ 	.word	0x00000000
        /*022c*/ 	.short	0x010a
        /*022e*/ 	.byte	0x3f
	.zero		1


	//   ....[27]....
        /*0230*/ 	.word	0x000089d0
        /*0234*/ 	.word	0x0000000b
        /*0238*/ 	.word	0x00000000
        /*023c*/ 	.short	0x010a
        /*023e*/ 	.byte	0x3f
	.zero		1


	//----- nvinfo : EIATTR_NUM_MBARRIERS
	.align		4
.L_35:
        /*0240*/ 	.byte	0x03, 0x38
        /*0242*/ 	.short	0x000a


	//----- nvinfo : EIATTR_EXIT_INSTR_OFFSETS
	.align		4
        /*0244*/ 	.byte	0x04, 0x1c
        /*0246*/ 	.short	(.L_37 - .L_36)


	//   ....[0]....
.L_36:
        /*0248*/ 	.word	0x00000660


	//   ....[1]....
        /*024c*/ 	.word	0x00000f20


	//   ....[2]....
        /*0250*/ 	.word	0x00006f40


	//   ....[3]....
        /*0254*/ 	.word	0x00007570


	//   ....[4]....
        /*0258*/ 	.word	0x00008720


	//----- nvinfo : EIATTR_MAX_THREADS
	.align		4
.L_37:
        /*025c*/ 	.byte	0x04, 0x05
        /*025e*/ 	.short	(.L_39 - .L_38)
.L_38:
        /*0260*/ 	.word	0x00000180
        /*0264*/ 	.word	0x00000001
        /*0268*/ 	.word	0x00000001


	//----- nvinfo : EIATTR_CRS_STACK_SIZE
	.align		4
.L_39:
        /*026c*/ 	.byte	0x04, 0x1e
        /*026e*/ 	.short	(.L_41 - .L_40)
.L_40:
        /*0270*/ 	.word	0x00000000


	//----- nvinfo : EIATTR_CBANK_PARAM_SIZE
	.align		4
.L_41:
        /*0274*/ 	.byte	0x03, 0x19
        /*0276*/ 	.short	0x0470


	//----- nvinfo : EIATTR_PARAM_CBANK
	.align		4
        /*0278*/ 	.byte	0x04, 0x0a
        /*027a*/ 	.short	(.L_43 - .L_42)
	.align		4
.L_42:
        /*027c*/ 	.word	index@(.nv.constant0._ZN7cutlass13device_kernelINS_4gemm6kernel13GemmUniversalIN4cute5tupleIJiiiiEEENS1_10collective13CollectiveMmaINS1_34MainloopSm90TmaGmmaWarpSpecializedILi4ENS5_IJNS4_1CILi1EEESB_SB_EEENS1_35KernelTmaWarpSpecializedCooperativeEEENS5_IJNSA_ILi128EEESF_SF_EEENS_10tfloat32_tENS5_IJlSB_lEEESH_SI_NS4_8TiledMMAINS4_8MMA_AtomIJNS4_4SM904GMMA30MMA_64x128x8_F32TF32TF32_SS_TNILNSM_7ScaleInE1ELSO_1EEEEEENS4_6LayoutINS5_IJNSA_ILi2EEESB_SB_EEENS5_IJSB_NSA_ILi0EEESU_EEEEENS5_IJNS4_10UnderscoreESX_SX_EEEEENS4_13SM90_TMA_LOADENS4_14ComposedLayoutINS4_7SwizzleILi3ELi4ELi3EEENS4_18smem_ptr_flag_bitsILi32EEENSR_INS5_IJNSA_ILi8EEENSA_ILi32EEEEEENS5_IJS17_SB_EEEEEEEvNS4_8identityES10_S1B_vS1C_EENS_8epilogue10collective6detail29Sm90TmaWarpSpecializedAdapterINS1F_15DefaultEpilogueISH_SI_SI_NS1E_6thread17LinearCombinationISH_Li1EffLNS1J_9ScaleType4KindE0ELNS_15FloatRoundStyleE2ESH_EENS1_15EpilogueDefaultEEEEEvvEEEEvNT_6ParamsE)
        /*0280*/ 	.short	0x0210
        /*0282*/ 	.short	0x0470


	//----- nvinfo : EIATTR_SW_WAR
	.align		4
.L_43:
        /*0284*/ 	.byte	0x04, 0x36
        /*0286*/ 	.short	(.L_45 - .L_44)
.L_44:
        /*0288*/ 	.word	0x00000008
.L_45:


//--------------------- .nv.callgraph             --------------------------
	.section	.nv.callgraph,"",@"SHT_CUDA_CALLGRAPH"
	.align	4
	.sectionentsize	8
	.align		4
        /*0000*/ 	.word	0x00000000
	.align		4
        /*0004*/ 	.word	0xffffffff
	.align		4
        /*0008*/ 	.word	index@(_ZN7cutlass13device_kernelINS_4gemm6kernel13GemmUniversalIN4cute5tupleIJiiiiEEENS1_10collective13CollectiveMmaINS1_34MainloopSm90TmaGmmaWarpSpecializedILi4ENS5_IJNS4_1CILi1EEESB_SB_EEENS1_35KernelTmaWarpSpecializedCooperativeEEENS5_IJNSA_ILi128EEESF_SF_EEENS_10tfloat32_tENS5_IJlSB_lEEESH_SI_NS4_8TiledMMAINS4_8MMA_AtomIJNS4_4SM904GMMA30MMA_64x128x8_F32TF32TF32_SS_TNILNSM_7ScaleInE1ELSO_1EEEEEENS4_6LayoutINS5_IJNSA_ILi2EEESB_SB_EEENS5_IJSB_NSA_ILi0EEESU_EEEEENS5_IJNS4_10UnderscoreESX_SX_EEEEENS4_13SM90_TMA_LOADENS4_14ComposedLayoutINS4_7SwizzleILi3ELi4ELi3EEENS4_18smem_ptr_flag_bitsILi32EEENSR_INS5_IJNSA_ILi8EEENSA_ILi32EEEEEENS5_IJS17_SB_EEEEEEEvNS4_8identityES10_S1B_vS1C_EENS_8epilogue10collective6detail29Sm90TmaWarpSpecializedAdapterINS1F_15DefaultEpilogueISH_SI_SI_NS1E_6thread17LinearCombinationISH_Li1EffLNS1J_9ScaleType4KindE0ELNS_15FloatRoundStyleE2ESH_EENS1_15EpilogueDefaultEEEEEvvEEEEvNT_6ParamsE)
	.align		4
        /*000c*/ 	.word	index@(__assertfail)
	.align		4
        /*0010*/ 	.word	0x00000000
	.align		4
        /*0014*/ 	.word	0xfffffffe
	.align		4
        /*0018*/ 	.word	0x00000000
	.align		4
        /*001c*/ 	.word	0xfffffffd
	.align		4
        /*0020*/ 	.word	0x00000000
	.align		4
        /*0024*/ 	.word	0xfffffffc


//--------------------- .nv.constant4             --------------------------
	.section	.nv.constant4,"a",@progbits
	.align	8
	.align		8
.nv.constant4:
        /*0000*/ 	.dword	__assertfail
	.align		8
        /*0008*/ 	.dword	__unnamed_1
	.align		8
        /*0010*/ 	.dword	_ZN39_INTERNAL_ca898539_4_k_cu_47a1edd0_61454cuda3std3__45__cpo5beginE
	.align		8
        /*0018*/ 	.dword	_ZN39_INTERNAL_ca898539_4_k_cu_47a1edd0_61454cuda3std3__45__cpo3endE
	.align		8
        /*0020*/ 	.dword	_ZN39_INTERNAL_ca898539_4_k_cu_47a1edd0_61454cuda3std3__45__cpo6cbeginE
	.align		8
        /*0028*/ 	.dword	_ZN39_INTERNAL_ca898539_4_k_cu_47a1edd0_61454cuda3std3__45__cpo4cendE
	.align		8
        /*0030*/ 	.dword	_ZN39_INTERNAL_ca898539_4_k_cu_47a1edd0_61454cuda3std3__441_GLOBAL__N__ca898539_4_k_cu_47a1edd0_61456ignoreE
	.align		8
        /*0038*/ 	.dword	_ZN39_INTERNAL_ca898539_4_k_cu_47a1edd0_61454cuda3std3__419piecewise_constructE
	.align		8
        /*0040*/ 	.dword	_ZN39_INTERNAL_ca898539_4_k_cu_47a1edd0_61454cuda3std3__48in_placeE
	.align		8
        /*0048*/ 	.dword	_ZN39_INTERNAL_ca898539_4_k_cu_47a1edd0_61454cuda3std6ranges3__45__cpo4swapE
	.align		8
        /*0050*/ 	.dword	_ZN39_INTERNAL_ca898539_4_k_cu_47a1edd0_61454cuda3std6ranges3__45__cpo9iter_moveE
	.align		8
        /*0058*/ 	.dword	_ZN39_INTERNAL_ca898539_4_k_cu_47a1edd0_61454cute7productE
	.align		8
        /*0060*/ 	.dword	_ZN39_INTERNAL_ca898539_4_k_cu_47a1edd0_61454cute1_E
	.align		8
        /*0068*/ 	.dword	$str$22
	.align		8
        /*0070*/ 	.dword	$str$23


//--------------------- .text._ZN7cutlass13device_kernelINS_4gemm6kernel13GemmUniversalIN4cute5tupleIJiiiiEEENS1_10collective13CollectiveMmaINS1_34MainloopSm90TmaGmmaWarpSpecializedILi4ENS5_IJNS4_1CILi1EEESB_SB_EEENS1_35KernelTmaWarpSpecializedCooperativeEEENS5_IJNSA_ILi128EEESF_SF_EEENS_10tfloat32_tENS5_IJlSB_lEEESH_SI_NS4_8TiledMMAINS4_8MMA_AtomIJNS4_4SM904GMMA30MMA_64x128x8_F32TF32TF32_SS_TNILNSM_7ScaleInE1ELSO_1EEEEEENS4_6LayoutINS5_IJNSA_ILi2EEESB_SB_EEENS5_IJSB_NSA_ILi0EEESU_EEEEENS5_IJNS4_10UnderscoreESX_SX_EEEEENS4_13SM90_TMA_LOADENS4_14ComposedLayoutINS4_7SwizzleILi3ELi4ELi3EEENS4_18smem_ptr_flag_bitsILi32EEENSR_INS5_IJNSA_ILi8EEENSA_ILi32EEEEEENS5_IJS17_SB_EEEEEEEvNS4_8identityES10_S1B_vS1C_EENS_8epilogue10collective6detail29Sm90TmaWarpSpecializedAdapterINS1F_15DefaultEpilogueISH_SI_SI_NS1E_6thread17LinearCombinationISH_Li1EffLNS1J_9ScaleType4KindE0ELNS_15FloatRoundStyleE2ESH_EENS1_15EpilogueDefaultEEEEEvvEEEEvNT_6ParamsE --------------------------
	.section	.text._ZN7cutlass13device_kernelINS_4gemm6kernel13GemmUniversalIN4cute5tupleIJiiiiEEENS1_10collective13CollectiveMmaINS1_34MainloopSm90TmaGmmaWarpSpecializedILi4ENS5_IJNS4_1CILi1EEESB_SB_EEENS1_35KernelTmaWarpSpecializedCooperativeEEENS5_IJNSA_ILi128EEESF_SF_EEENS_10tfloat32_tENS5_IJlSB_lEEESH_SI_NS4_8TiledMMAINS4_8MMA_AtomIJNS4_4SM904GMMA30MMA_64x128x8_F32TF32TF32_SS_TNILNSM_7ScaleInE1ELSO_1EEEEEENS4_6LayoutINS5_IJNSA_ILi2EEESB_SB_EEENS5_IJSB_NSA_ILi0EEESU_EEEEENS5_IJNS4_10UnderscoreESX_SX_EEEEENS4_13SM90_TMA_LOADENS4_14ComposedLayoutINS4_7SwizzleILi3ELi4ELi3EEENS4_18smem_ptr_flag_bitsILi32EEENSR_INS5_IJNSA_ILi8EEENSA_ILi32EEEEEENS5_IJS17_SB_EEEEEEEvNS4_8identityES10_S1B_vS1C_EENS_8epilogue10collective6detail29Sm90TmaWarpSpecializedAdapterINS1F_15DefaultEpilogueISH_SI_SI_NS1E_6thread17LinearCombinationISH_Li1EffLNS1J_9ScaleType4KindE0ELNS_15FloatRoundStyleE2ESH_EENS1_15EpilogueDefaultEEEEEvvEEEEvNT_6ParamsE,"ax",@progbits
	.align	128
.text._ZN7cutlass13device_kernelINS_4gemm6kernel13GemmUniversalIN4cute5tupleIJiiiiEEENS1_10collective13CollectiveMmaINS1_34MainloopSm90TmaGmmaWarpSpecializedILi4ENS5_IJNS4_1CILi1EEESB_SB_EEENS1_35KernelTmaWarpSpecializedCooperativeEEENS5_IJNSA_ILi128EEESF_SF_EEENS_10tfloat32_tENS5_IJlSB_lEEESH_SI_NS4_8TiledMMAINS4_8MMA_AtomIJNS4_4SM904GMMA30MMA_64x128x8_F32TF32TF32_SS_TNILNSM_7ScaleInE1ELSO_1EEEEEENS4_6LayoutINS5_IJNSA_ILi2EEESB_SB_EEENS5_IJSB_NSA_ILi0EEESU_EEEEENS5_IJNS4_10UnderscoreESX_SX_EEEEENS4_13SM90_TMA_LOADENS4_14ComposedLayoutINS4_7SwizzleILi3ELi4ELi3EEENS4_18smem_ptr_flag_bitsILi32EEENSR_INS5_IJNSA_ILi8EEENSA_ILi32EEEEEENS5_IJS17_SB_EEEEEEEvNS4_8identityES10_S1B_vS1C_EENS_8epilogue10collective6detail29Sm90TmaWarpSpecializedAdapterINS1F_15DefaultEpilogueISH_SI_SI_NS1E_6thread17LinearCombinationISH_Li1EffLNS1J_9ScaleType4KindE0ELNS_15FloatRoundStyleE2ESH_EENS1_15EpilogueDefaultEEEEEvvEEEEvNT_6ParamsE:
        .type           _ZN7cutlass13device_kernelINS_4gemm6kernel13GemmUniversalIN4cute5tupleIJiiiiEEENS1_10collective13CollectiveMmaINS1_34MainloopSm90TmaGmmaWarpSpecializedILi4ENS5_IJNS4_1CILi1EEESB_SB_EEENS1_35KernelTmaWarpSpecializedCooperativeEEENS5_IJNSA_ILi128EEESF_SF_EEENS_10tfloat32_tENS5_IJlSB_lEEESH_SI_NS4_8TiledMMAINS4_8MMA_AtomIJNS4_4SM904GMMA30MMA_64x128x8_F32TF32TF32_SS_TNILNSM_7ScaleInE1ELSO_1EEEEEENS4_6LayoutINS5_IJNSA_ILi2EEESB_SB_EEENS5_IJSB_NSA_ILi0EEESU_EEEEENS5_IJNS4_10UnderscoreESX_SX_EEEEENS4_13SM90_TMA_LOADENS4_14ComposedLayoutINS4_7SwizzleILi3ELi4ELi3EEENS4_18smem_ptr_flag_bitsILi32EEENSR_INS5_IJNSA_ILi8EEENSA_ILi32EEEEEENS5_IJS17_SB_EEEEEEEvNS4_8identityES10_S1B_vS1C_EENS_8epilogue10collective6detail29Sm90TmaWarpSpecializedAdapterINS1F_15DefaultEpilogueISH_SI_SI_NS1E_6thread17LinearCombinationISH_Li1EffLNS1J_9ScaleType4KindE0ELNS_15FloatRoundStyleE2ESH_EENS1_15EpilogueDefaultEEEEEvvEEEEvNT_6ParamsE,@function
        .size           _ZN7cutlass13device_kernelINS_4gemm6kernel13GemmUniversalIN4cute5tupleIJiiiiEEENS1_10collective13CollectiveMmaINS1_34MainloopSm90TmaGmmaWarpSpecializedILi4ENS5_IJNS4_1CILi1EEESB_SB_EEENS1_35KernelTmaWarpSpecializedCooperativeEEENS5_IJNSA_ILi128EEESF_SF_EEENS_10tfloat32_tENS5_IJlSB_lEEESH_SI_NS4_8TiledMMAINS4_8MMA_AtomIJNS4_4SM904GMMA30MMA_64x128x8_F32TF32TF32_SS_TNILNSM_7ScaleInE1ELSO_1EEEEEENS4_6LayoutINS5_IJNSA_ILi2EEESB_SB_EEENS5_IJSB_NSA_ILi0EEESU_EEEEENS5_IJNS4_10UnderscoreESX_SX_EEEEENS4_13SM90_TMA_LOADENS4_14ComposedLayoutINS4_7SwizzleILi3ELi4ELi3EEENS4_18smem_ptr_flag_bitsILi32EEENSR_INS5_IJNSA_ILi8EEENSA_ILi32EEEEEENS5_IJS17_SB_EEEEEEEvNS4_8identityES10_S1B_vS1C_EENS_8epilogue10collective6detail29Sm90TmaWarpSpecializedAdapterINS1F_15DefaultEpilogueISH_SI_SI_NS1E_6thread17LinearCombinationISH_Li1EffLNS1J_9ScaleType4KindE0ELNS_15FloatRoundStyleE2ESH_EENS1_15EpilogueDefaultEEEEEvvEEEEvNT_6ParamsE,(.L_x_194 - _ZN7cutlass13device_kernelINS_4gemm6kernel13GemmUniversalIN4cute5tupleIJiiiiEEENS1_10collective13CollectiveMmaINS1_34MainloopSm90TmaGmmaWarpSpecializedILi4ENS5_IJNS4_1CILi1EEESB_SB_EEENS1_35KernelTmaWarpSpecializedCooperativeEEENS5_IJNSA_ILi128EEESF_SF_EEENS_10tfloat32_tENS5_IJlSB_lEEESH_SI_NS4_8TiledMMAINS4_8MMA_AtomIJNS4_4SM904GMMA30MMA_64x128x8_F32TF32TF32_SS_TNILNSM_7ScaleInE1ELSO_1EEEEEENS4_6LayoutINS5_IJNSA_ILi2EEESB_SB_EEENS5_IJSB_NSA_ILi0EEESU_EEEEENS5_IJNS4_10UnderscoreESX_SX_EEEEENS4_13SM90_TMA_LOADENS4_14ComposedLayoutINS4_7SwizzleILi3ELi4ELi3EEENS4_18smem_ptr_flag_bitsILi32EEENSR_INS5_IJNSA_ILi8EEENSA_ILi32EEEEEENS5_IJS17_SB_EEEEEEEvNS4_8identityES10_S1B_vS1C_EENS_8epilogue10collective6detail29Sm90TmaWarpSpecializedAdapterINS1F_15DefaultEpilogueISH_SI_SI_NS1E_6thread17LinearCombinationISH_Li1EffLNS1J_9ScaleType4KindE0ELNS_15FloatRoundStyleE2ESH_EENS1_15EpilogueDefaultEEEEEvvEEEEvNT_6ParamsE)
        .other          _ZN7cutlass13device_kernelINS_4gemm6kernel13GemmUniversalIN4cute5tupleIJiiiiEEENS1_10collective13CollectiveMmaINS1_34MainloopSm90TmaGmmaWarpSpecializedILi4ENS5_IJNS4_1CILi1EEESB_SB_EEENS1_35KernelTmaWarpSpecializedCooperativeEEENS5_IJNSA_ILi128EEESF_SF_EEENS_10tfloat32_tENS5_IJlSB_lEEESH_SI_NS4_8TiledMMAINS4_8MMA_AtomIJNS4_4SM904GMMA30MMA_64x128x8_F32TF32TF32_SS_TNILNSM_7ScaleInE1ELSO_1EEEEEENS4_6LayoutINS5_IJNSA_ILi2EEESB_SB_EEENS5_IJSB_NSA_ILi0EEESU_EEEEENS5_IJNS4_10UnderscoreESX_SX_EEEEENS4_13SM90_TMA_LOADENS4_14ComposedLayoutINS4_7SwizzleILi3ELi4ELi3EEENS4_18smem_ptr_flag_bitsILi32EEENSR_INS5_IJNSA_ILi8EEENSA_ILi32EEEEEENS5_IJS17_SB_EEEEEEEvNS4_8identityES10_S1B_vS1C_EENS_8epilogue10collective6detail29Sm90TmaWarpSpecializedAdapterINS1F_15DefaultEpilogueISH_SI_SI_NS1E_6thread17LinearCombinationISH_Li1EffLNS1J_9ScaleType4KindE0ELNS_15FloatRoundStyleE2ESH_EENS1_15EpilogueDefaultEEEEEvvEEEEvNT_6ParamsE,@"STO_CUDA_ENTRY STV_DEFAULT"
_ZN7cutlass13device_kernelINS_4gemm6kernel13GemmUniversalIN4cute5tupleIJiiiiEEENS1_10collective13CollectiveMmaINS1_34MainloopSm90TmaGmmaWarpSpecializedILi4ENS5_IJNS4_1CILi1EEESB_SB_EEENS1_35KernelTmaWarpSpecializedCooperativeEEENS5_IJNSA_ILi128EEESF_SF_EEENS_10tfloat32_tENS5_IJlSB_lEEESH_SI_NS4_8TiledMMAINS4_8MMA_AtomIJNS4_4SM904GMMA30MMA_64x128x8_F32TF32TF32_SS_TNILNSM_7ScaleInE1ELSO_1EEEEEENS4_6LayoutINS5_IJNSA_ILi2EEESB_SB_EEENS5_IJSB_NSA_ILi0EEESU_EEEEENS5_IJNS4_10UnderscoreESX_SX_EEEEENS4_13SM90_TMA_LOADENS4_14ComposedLayoutINS4_7SwizzleILi3ELi4ELi3EEENS4_18smem_ptr_flag_bitsILi32EEENSR_INS5_IJNSA_ILi8EEENSA_ILi32EEEEEENS5_IJS17_SB_EEEEEEEvNS4_8identityES10_S1B_vS1C_EENS_8epilogue10collective6detail29Sm90TmaWarpSpecializedAdapterINS1F_15DefaultEpilogueISH_SI_SI_NS1E_6thread17LinearCombinationISH_Li1EffLNS1J_9ScaleType4KindE0ELNS_15FloatRoundStyleE2ESH_EENS1_15EpilogueDefaultEEEEEvvEEEEvNT_6ParamsE:
[----:B------:R-:W0:Y:S01]  /*0000*/  LDC R1, c[0x0][0x28] ;  /* 0x00000a00ff017b82 */ /* 0x000e220000000800 */
[----:B------:R-:W1:Y:S01]  /*0010*/  S2R R4, SR_TID.X ;  /* 0x0000000000047919 */ /* 0x000e620000002100 */
[----:B------:R-:W-:Y:S01]  /*0020*/  ELECT P0, URZ, PT ;  /* 0x00000000003f782f */ /* 0x000fe20003800000 */
[----:B------:R-:W-:Y:S01]  /*0030*/  BSSY B0, `(.L_x_0) ;  /* 0x000000f000007945 */ /* 0x000fe20003800000 */
[--C-:B-1----:R-:W-:Y:S02]  /*0040*/  SHF.R.U32.HI R0, RZ, 0x5, R4.reuse ;  /* 0x00000005ff007819 */ /* 0x102fe40000011604 */
[----:B------:R-:W-:-:S03]  /*0050*/  SHF.R.U32.HI R14, RZ, 0x7, R4 ;  /* 0x00000007ff0e7819 */ /* 0x000fc60000011604 */
[----:B------:R-:W1:Y:S04]  /*0060*/  SHFL.IDX PT, R5, R0, RZ, 0x1f ;  /* 0x00001fff00057589 */ /* 0x000e6800000e0000 */
[----:B------:R2:W3:Y:S01]  /*0070*/  SHFL.IDX PT, R10, R14, RZ, 0x1f ;  /* 0x00001fff0e0a7589 */ /* 0x0004e200000e0000 */
[----:B-1----:R-:W-:-:S13]  /*0080*/  ISETP.NE.OR P0, PT, R5, RZ, !P0 ;  /* 0x000000ff0500720c */ /* 0x002fda0004705670 */
[----:B0-23--:R-:W-:Y:S05]  /*0090*/  @P0 BRA `(.L_x_1) ;  /* 0x0000000000200947 */ /* 0x00dfea0003800000 */
[----:B------:R-:W-:Y:S02]  /*00a0*/  ULDC.64 UR4, c[0x0][0x198] ;  /* 0x0000660000047ab9 */ /* 0x000fe40000000a00 */
[----:B------:R-:W-:Y:S02]  /*00b0*/  UIADD3 UR6, UP0, UR4, 0xf0, URZ ;  /* 0x000000f004067890 */ /* 0x000fe4000ff1e03f */
[----:B------:R-:W-:Y:S02]  /*00c0*/  UIADD3 UR4, UP1, UR4, 0x1f0, URZ ;  /* 0x000001f004047890 */ /* 0x000fe4000ff3e03f */
[----:B------:R-:W-:Y:S02]  /*00d0*/  UIADD3.X UR7, URZ, UR5, URZ, UP0, !UPT ;  /* 0x000000053f077290 */ /* 0x000fe400087fe43f */
[----:B------:R-:W-:-:S07]  /*00e0*/  UIADD3.X UR5, URZ, UR5, URZ, UP1, !UPT ;  /* 0x000000053f057290 */ /* 0x000fce0008ffe43f */
[----:B------:R0:W-:Y:S02]  /*00f0*/  UTMACCTL.PF [UR6] ;  /* 0x00000000060079b9 */ /* 0x0001e40008040000 */
[----:B------:R0:W-:Y:S02]  /*0100*/  UTMACCTL.PF [UR4] ;  /* 0x00000000040079b9 */ /* 0x0001e40008040000 */
[----:B0-----:R-:W-:Y:S01]  /*0110*/  NOP ;  /* 0x0000000000007918 */ /* 0x001fe20000000000 */
.L_x_1:
[----:B------:R-:W-:Y:S05]  /*0120*/  BSYNC B0 ;  /* 0x0000000000007941 */ /* 0x000fea0003800000 */
.L_x_0:
[----:B------:R-:W0:Y:S02]  /*0130*/  SHFL.IDX PT, R2, R0, RZ, 0x1f ;  /* 0x00001fff00027589 */ /* 0x000e2400000e0000 */
[----:B0-----:R-:W-:-:S13]  /*0140*/  ISETP.NE.AND P0, PT, R2, RZ, PT ;  /* 0x000000ff0200720c */ /* 0x001fda0003f05270 */
[----:B------:R-:W-:Y:S05]  /*0150*/  @P0 BRA `(.L_x_2) ;  /* 0x0000000000580947 */ /* 0x000fea0003800000 */
[----:B------:R-:W0:Y:S01]  /*0160*/  S2UR UR8, SR_CgaCtaId ;  /* 0x00000000000879c3 */ /* 0x000e220000008800 */
[----:B------:R-:W-:Y:S01]  /*0170*/  UMOV UR4, 0x400 ;  /* 0x0000040000047882 */ /* 0x000fe20000000000 */
[----:B------:R-:W-:Y:S01]  /*0180*/  UMOV UR5, 0x1 ;  /* 0x0000000100057882 */ /* 0x000fe20000000000 */
[----:B------:R-:W-:Y:S01]  /*0190*/  UMOV UR6, 0x100 ;  /* 0x0000010000067882 */ /* 0x000fe20000000000 */
[----:B------:R-:W-:Y:S01]  /*01a0*/  ELECT P0, URZ, PT ;  /* 0x00000000003f782f */ /* 0x000fe20003800000 */
[----:B------:R-:W-:-:S04]  /*01b0*/  UIADD3 UR6, -UR6, 0x100000, URZ ;  /* 0x0010000006067890 */ /* 0x000fc8000fffe13f */
[----:B------:R-:W-:Y:S02]  /*01c0*/  USHF.L.U32 UR7, UR6, 0xb, URZ ;  /* 0x0000000b06077899 */ /* 0x000fe4000800063f */
[----:B------:R-:W-:Y:S02]  /*01d0*/  USHF.L.U32 UR6, UR6, 0x1, URZ ;  /* 0x0000000106067899 */ /* 0x000fe4000800063f */
[----:B0-----:R-:W-:Y:S02]  /*01e0*/  ULEA UR8, UR8, UR4, 0x18 ;  /* 0x0000000408087291 */ /* 0x001fe4000f8ec03f */
[----:B------:R-:W-:-:S04]  /*01f0*/  UIADD3 UR4, -UR5, 0x100000, URZ ;  /* 0x0010000005047890 */ /* 0x000fc8000fffe13f */
[----:B------:R-:W-:Y:S02]  /*0200*/  USHF.L.U32 UR5, UR4, 0xb, URZ ;  /* 0x0000000b04057899 */ /* 0x000fe4000800063f */
[----:B------:R-:W-:Y:S01]  /*0210*/  USHF.L.U32 UR4, UR4, 0x1, URZ ;  /* 0x0000000104047899 */ /* 0x000fe2000800063f */
[----:B------:R-:W0:Y:S11]  /*0220*/  FENCE.VIEW.ASYNC.S ;  /* 0x00000000000073c6 */ /* 0x000e360000000000 */
[----:B0-----:R0:W1:Y:S01]  /*0230*/  SYNCS.EXCH.64 URZ, [UR8], UR4 ;  /* 0x00000004083f75b2 */ /* 0x0010620008000100 */
[----:B------:R0:W2:Y:S01]  /*0240*/  SYNCS.EXCH.64 URZ, [UR8+0x20], UR6 ;  /* 0x00002006083f75b2 */ /* 0x0000a20008000100 */
[----:B------:R0:W3:Y:S01]  /*0250*/  SYNCS.EXCH.64 URZ, [UR8+0x8], UR4 ;  /* 0x00000804083f75b2 */ /* 0x0000e20008000100 */
[----:B------:R0:W4:Y:S01]  /*0260*/  SYNCS.EXCH.64 URZ, [UR8+0x28], UR6 ;  /* 0x00002806083f75b2 */ /* 0x0001220008000100 */
[----:B------:R0:W0:Y:S01]  /*0270*/  SYNCS.EXCH.64 URZ, [UR8+0x10], UR4 ;  /* 0x00001004083f75b2 */ /* 0x0000220008000100 */
[----:B------:R0:W0:Y:S01]  /*0280*/  SYNCS.EXCH.64 URZ, [UR8+0x30], UR6 ;  /* 0x00003006083f75b2 */ /* 0x0000220008000100 */
[----:B------:R0:W0:Y:S01]  /*0290*/  SYNCS.EXCH.64 URZ, [UR8+0x18], UR4 ;  /* 0x00001804083f75b2 */ /* 0x0000220008000100 */
[----:B------:R0:W0:Y:S01]  /*02a0*/  SYNCS.EXCH.64 URZ, [UR8+0x38], UR6 ;  /* 0x00003806083f75b2 */ /* 0x0000220008000100 */
[----:B------:R-:W-:Y:S01]  /*02b0*/  NOP ;  /* 0x0000000000007918 */ /* 0x000fe20000000000 */
.L_x_2:
[----:B------:R-:W5:Y:S01]  /*02c0*/  SHFL.IDX PT, R0, R0, RZ, 0x1f ;  /* 0x00001fff00007589 */ /* 0x000f6200000e0000 */
[----:B------:R-:W-:Y:S01]  /*02d0*/  ELECT P0, URZ, PT ;  /* 0x00000000003f782f */ /* 0x000fe20003800000 */
[----:B------:R-:W1:Y:S01]  /*02e0*/  LDC R2, c[0x0][0x65c] ;  /* 0x00019700ff027b82 */ /* 0x000e620000000800 */
[----:B0-----:R-:W-:Y:S01]  /*02f0*/  UMOV UR4, 0x20 ;  /* 0x0000002000047882 */ /* 0x001fe20000000000 */
[----:B------:R-:W0:Y:S01]  /*0300*/  S2R R3, SR_CTAID.Y ;  /* 0x0000000000037919 */ /* 0x000e220000002600 */
[----:B------:R-:W-:Y:S01]  /*0310*/  NOP ;  /* 0x0000000000007918 */ /* 0x000fe20000000000 */
[----:B------:R-:W-:Y:S01]  /*0320*/  ISETP.NE.AND P2, PT, R10, RZ, PT ;  /* 0x000000ff0a00720c */ /* 0x000fe20003f45270 */
[----:B------:R-:W-:Y:S01]  /*0330*/  NOP ;  /* 0x0000000000007918 */ /* 0x000fe20000000000 */
[----:B------:R-:W2:Y:S01]  /*0340*/  S2R R6, SR_CTAID.X ;  /* 0x0000000000067919 */ /* 0x000ea20000002500 */
[----:B------:R-:W-:Y:S01]  /*0350*/  IMAD.MOV.U32 R7, RZ, RZ, RZ ;  /* 0x000000ffff077224 */ /* 0x000fe200078e00ff */
[----:B-----5:R-:W-:-:S02]  /*0360*/  ISETP.NE.OR P0, PT, R0, RZ, !P0 ;  /* 0x000000ff0000720c */ /* 0x020fc40004705670 */
[----:B-1----:R-:W-:-:S04]  /*0370*/  ISETP.NE.AND P3, PT, R2, 0x1, PT ;  /* 0x000000010200780c */ /* 0x002fc80003f65270 */
[----:B------:R-:W-:Y:S02]  /*0380*/  P2R R0, PR, RZ, 0x8 ;  /* 0x00000008ff007803 */ /* 0x000fe40000000000 */
[----:B------:R-:W-:-:S04]  /*0390*/  SHF.R.S32.HI R0, RZ, 0x1f, R5 ;  /* 0x0000001fff007819 */ /* 0x000fc80000011405 */
[----:B------:R-:W-:Y:S01]  /*03a0*/  LEA.HI R0, R0, R5, RZ, 0x2 ;  /* 0x0000000500007211 */ /* 0x000fe200078f10ff */
[----:B------:R-:W-:Y:S01]  /*03b0*/  VOTEU.ALL UP0, P0 ;  /* 0x00000000003f7886 */ /* 0x000fe20000000000 */
[----:B------:R-:W-:Y:S01]  /*03c0*/  VOTEU.ALL UP1, P0 ;  /* 0x00000000003f7886 */ /* 0x000fe20000020000 */
[----:B------:R-:W2:Y:S01]  /*03d0*/  @P3 LDC R17, c[0x0][0x10] ;  /* 0x00000400ff113b82 */ /* 0x000ea20000000800 */
[----:B------:R-:W-:Y:S01]  /*03e0*/  LOP3.LUT R0, R0, 0xfffffffc, RZ, 0xc0, !PT ;  /* 0xfffffffc00007812 */ /* 0x000fe200078ec0ff */
[----:B0-----:R-:W-:Y:S01]  /*03f0*/  @P3 IMAD.MOV.U32 R8, RZ, RZ, R3 ;  /* 0x000000ffff083224 */ /* 0x001fe200078e0003 */
[----:B------:R-:W-:Y:S01]  /*0400*/  @!UP0 UMOV UR6, 0x400 ;  /* 0x0000040000068882 */ /* 0x000fe20000000000 */
[----:B------:R-:W-:-:S04]  /*0410*/  @!UP0 UIADD3 UR4, -UR4, 0x100000, URZ ;  /* 0x0010000004048890 */ /* 0x000fc8000fffe13f */
[----:B------:R-:W-:Y:S02]  /*0420*/  @!UP0 USHF.L.U32 UR5, UR4, 0xb, URZ ;  /* 0x0000000b04058899 */ /* 0x000fe4000800063f */
[----:B------:R-:W-:Y:S01]  /*0430*/  @!UP0 USHF.L.U32 UR4, UR4, 0x1, URZ ;  /* 0x0000000104048899 */ /* 0x000fe2000800063f */
[----:B------:R-:W-:Y:S02]  /*0440*/  @P3 IMAD.MOV.U32 R9, RZ, RZ, RZ ;  /* 0x000000ffff093224 */ /* 0x000fe400078e00ff */
[----:B------:R-:W-:Y:S01]  /*0450*/  IMAD.IADD R0, R5, 0x1, -R0 ;  /* 0x0000000105007824 */ /* 0x000fe200078e0a00 */
[----:B------:R-:W0:Y:S01]  /*0460*/  @!UP0 S2UR UR7, SR_CgaCtaId ;  /* 0x00000000000789c3 */ /* 0x000e220000008800 */
[----:B------:R-:W-:-:S03]  /*0470*/  @P3 IMAD.MOV.U32 R5, RZ, RZ, RZ ;  /* 0x000000ffff053224 */ /* 0x000fc600078e00ff */
[----:B------:R-:W-:-:S04]  /*0480*/  ISETP.NE.AND P1, PT, R0, 0x3, PT ;  /* 0x000000030000780c */ /* 0x000fc80003f25270 */
[----:B------:R-:W1:Y:S01]  /*0490*/  @!P3 LDC R11, c[0x0][0xc] ;  /* 0x00000300ff0bbb82 */ /* 0x000e620000000800 */
[----:B--2---:R-:W-:-:S04]  /*04a0*/  @P3 IMAD.WIDE.U32 R16, R6, R17, R8 ;  /* 0x0000001106103225 */ /* 0x004fc800078e0008 */
[----:B------:R-:W-:Y:S01]  /*04b0*/  @P3 IMAD.IADD R17, R17, 0x1, R5 ;  /* 0x0000000111113824 */ /* 0x000fe200078e0205 */
[----:B------:R-:W-:Y:S01]  /*04c0*/  LOP3.LUT R5, R4, 0x7f, RZ, 0xc0, !PT ;  /* 0x0000007f04057812 */ /* 0x000fe200078ec0ff */
[----:B0-----:R-:W-:Y:S01]  /*04d0*/  @!UP0 ULEA UR8, UR7, UR6, 0x18 ;  /* 0x0000000607088291 */ /* 0x001fe2000f8ec03f */
[----:B------:R-:W-:Y:S02]  /*04e0*/  VOTEU.ALL UP0, P0 ;  /* 0x00000000003f7886 */ /* 0x000fe40000000000 */
[----:B------:R-:W-:Y:S01]  /*04f0*/  ULDC UR6, c[0x0][0xc] ;  /* 0x0000030000067ab9 */ /* 0x000fe20000000800 */
[----:B------:R-:W-:Y:S01]  /*0500*/  ISETP.EQ.OR P0, PT, R0, RZ, !P1 ;  /* 0x000000ff0000720c */ /* 0x000fe20004f02670 */
[----:B------:R-:W-:-:S03]  /*0510*/  ULDC UR7, c[0x0][0x10] ;  /* 0x0000040000077ab9 */ /* 0x000fc60000000800 */
[C---:B------:R-:W-:Y:S01]  /*0520*/  ISETP.EQ.AND P0, PT, R10.reuse, RZ, P0 ;  /* 0x000000ff0a00720c */ /* 0x040fe20000702270 */
[----:B------:R-:W-:Y:S02]  /*0530*/  VIADD R10, R10, 0xffffffff ;  /* 0xffffffff0a0a7836 */ /* 0x000fe40000000000 */
[----:B-1----:R-:W-:Y:S01]  /*0540*/  @!P3 IMAD.WIDE.U32 R8, R11, R3, R6 ;  /* 0x000000030b08b225 */ /* 0x002fe200078e0006 */
[----:B------:R-:W0:Y:S02]  /*0550*/  FENCE.VIEW.ASYNC.S ;  /* 0x00000000000073c6 */ /* 0x000e240000000000 */
[----:B0-----:R-:W3:Y:S01]  /*0560*/  @!UP0 SYNCS.EXCH.64 URZ, [UR8+0x50], UR4 ;  /* 0x00005004083f85b2 */ /* 0x001ee20008000100 */
[----:B------:R-:W-:Y:S02]  /*0570*/  SEL R18, RZ, 0x1, !P0 ;  /* 0x00000001ff127807 */ /* 0x000fe40004000000 */
[----:B------:R-:W-:Y:S01]  /*0580*/  ISETP.GE.U32.AND P1, PT, R10, 0x2, PT ;  /* 0x000000020a00780c */ /* 0x000fe20003f26070 */
[----:B------:R-:W-:-:S02]  /*0590*/  @!P3 IMAD.MOV.U32 R16, RZ, RZ, R8 ;  /* 0x000000ffff10b224 */ /* 0x000fc400078e0008 */
[----:B------:R-:W-:Y:S01]  /*05a0*/  @!P3 IMAD.MOV.U32 R17, RZ, RZ, R9 ;  /* 0x000000ffff11b224 */ /* 0x000fe200078e0009 */
[----:B------:R-:W-:Y:S01]  /*05b0*/  SEL R18, R18, 0x2, P1 ;  /* 0x0000000212127807 */ /* 0x000fe20000800000 */
[----:B------:R0:W3:Y:S01]  /*05c0*/  @!UP1 SYNCS.EXCH.64 URZ, [UR8+0x58], UR4 ;  /* 0x00005804083f95b2 */ /* 0x0000e20008000100 */
[----:B------:R-:W-:Y:S01]  /*05d0*/  NOP ;  /* 0x0000000000007918 */ /* 0x000fe20000000000 */
[----:B0-----:R-:W-:-:S03]  /*05e0*/  UIMAD.WIDE.U32 UR4, UR6, UR7, URZ ;  /* 0x00000007060472a5 */ /* 0x001fc6000f8e003f */
[----:B------:R-:W-:Y:S02]  /*05f0*/  ULDC UR6, c[0x0][0x14] ;  /* 0x0000050000067ab9 */ /* 0x000fe40000000800 */
[----:B------:R-:W-:Y:S02]  /*0600*/  UIMAD.WIDE.U32 UR38, UR4, UR6, URZ ;  /* 0x00000006042672a5 */ /* 0x000fe4000f8e003f */
[----:B------:R-:W-:-:S04]  /*0610*/  UIMAD UR37, UR5, UR6, URZ ;  /* 0x00000006052572a4 */ /* 0x000fc8000f8e023f */
[----:B------:R-:W-:Y:S01]  /*0620*/  UIADD3 UR37, UR39, UR37, URZ ;  /* 0x0000002527257290 */ /* 0x000fe2000fffe03f */
[----:B---34-:R-:W-:Y:S06]  /*0630*/  BAR.SYNC.DEFER_BLOCKING 0x0 ;  /* 0x0000000000007b1d */ /* 0x018fec0000010000 */
[----:B------:R-:W-:Y:S05]  /*0640*/  @!P2 BRA `(.L_x_3) ;  /* 0x000000680040a947 */ /* 0x000fea0003800000 */
[----:B------:R-:W-:-:S13]  /*0650*/  ISETP.GT.U32.AND P0, PT, R10, 0x1, PT ;  /* 0x000000010a00780c */ /* 0x000fda0003f04070 */
[----:B------:R-:W-:Y:S05]  /*0660*/  @P0 EXIT ;  /* 0x000000000000094d */ /* 0x000fea0003800000 */
[----:B------:R-:W-:Y:S01]  /*0670*/  ULDC.64 UR4, c[0x0][0x650] ;  /* 0x0001940000047ab9 */ /* 0x000fe20000000a00 */
[----:B------:R-:W-:Y:S01]  /*0680*/  PRMT R0, RZ, 0x7610, R0 ;  /* 0x00007610ff007816 */ /* 0x000fe20000000000 */
[----:B------:R-:W-:Y:S01]  /*0690*/  IMAD.MOV.U32 R101, RZ, RZ, -0x1 ;  /* 0xffffffffff657424 */ /* 0x000fe200078e00ff */
[----:B------:R-:W-:Y:S01]  /*06a0*/  ISETP.GE.U32.AND P0, PT, R16, UR4, PT ;  /* 0x0000000410007c0c */ /* 0x000fe2000bf06070 */
[----:B------:R-:W-:Y:S02]  /*06b0*/  IMAD.MOV.U32 R100, RZ, RZ, -0x1 ;  /* 0xffffffffff647424 */ /* 0x000fe400078e00ff */
[----:B------:R-:W-:Y:S01]  /*06c0*/  IMAD.MOV.U32 R99, RZ, RZ, -0x1 ;  /* 0xffffffffff637424 */ /* 0x000fe200078e00ff */
[----:B------:R-:W-:-:S13]  /*06d0*/  ISETP.GE.U32.AND.EX P0, PT, R17, UR5, PT, P0 ;  /* 0x0000000511007c0c */ /* 0x000fda000bf06100 */
[----:B------:R-:W-:Y:S05]  /*06e0*/  @P0 BRA `(.L_x_4) ;  /* 0x0000000400540947 */ /* 0x000fea0003800000 */
[----:B------:R-:W0:Y:S01]  /*06f0*/  LDC.64 R20, c[0x0][0x628] ;  /* 0x00018a00ff147b82 */ /* 0x000e220000000a00 */
[----:B------:R-:W-:Y:S02]  /*0700*/  IMAD.MOV.U32 R8, RZ, RZ, R16 ;  /* 0x000000ffff087224 */ /* 0x000fe400078e0010 */
[----:B------:R-:W-:-:S05]  /*0710*/  IMAD.MOV.U32 R9, RZ, RZ, R17 ;  /* 0x000000ffff097224 */ /* 0x000fca00078e0011 */
[----:B------:R-:W1:Y:S08]  /*0720*/  LDC R0, c[0x0][0x630] ;  /* 0x00018c00ff007b82 */ /* 0x000e700000000800 */
[----:B------:R-:W2:Y:S01]  /*0730*/  LDC.64 R22, c[0x0][0x620] ;  /* 0x00018800ff167b82 */ /* 0x000ea20000000a00 */
[----:B0-----:R-:W-:-:S04]  /*0740*/  ISETP.NE.U32.AND P0, PT, R20, RZ, PT ;  /* 0x000000ff1400720c */ /* 0x001fc80003f05070 */
[----:B------:R-:W-:-:S13]  /*0750*/  ISETP.NE.AND.EX P0, PT, R21, RZ, PT, P0 ;  /* 0x000000ff1500720c */ /* 0x000fda0003f05300 */
[----:B-12---:R-:W-:Y:S05]  /*0760*/  @!P0 BRA `(.L_x_5) ;  /* 0x0000000000288947 */ /* 0x006fea0003800000 */
[----:B------:R-:W0:Y:S02]  /*0770*/  LDC R13, c[0x0][0x634] ;  /* 0x00018d00ff0d7b82 */ /* 0x000e240000000800 */
[----:B0-----:R-:W-:-:S05]  /*0780*/  IADD3 R13, P0, R16, R13, RZ ;  /* 0x0000000d100d7210 */ /* 0x001fca0007f1e0ff */
[----:B------:R-:W-:-:S04]  /*0790*/  IMAD.X R15, RZ, RZ, R17, P0 ;  /* 0x000000ffff0f7224 */ /* 0x000fc800000e0611 */
[----:B------:R-:W-:-:S04]  /*07a0*/  IMAD.WIDE.U32 R8, R15, R20, RZ ;  /* 0x000000140f087225 */ /* 0x000fc800078e00ff */
[----:B------:R-:W-:-:S04]  /*07b0*/  IMAD.WIDE.U32 R10, P0, R13, R21, R8 ;  /* 0x000000150d0a7225 */ /* 0x000fc80007800008 */
[----:B------:R-:W-:-:S04]  /*07c0*/  IMAD.WIDE.U32 R8, R13, R20, RZ ;  /* 0x000000140d087225 */ /* 0x000fc800078e00ff */
[----:B------:R-:W-:Y:S01]  /*07d0*/  IMAD.X R13, RZ, RZ, RZ, P0 ;  /* 0x000000ffff0d7224 */ /* 0x000fe200000e06ff */
[----:B------:R-:W-:Y:S01]  /*07e0*/  IADD3 RZ, P0, R9, R10, RZ ;  /* 0x0000000a09ff7210 */ /* 0x000fe20007f1e0ff */
[----:B------:R-:W-:-:S04]  /*07f0*/  IMAD.MOV.U32 R12, RZ, RZ, R11 ;  /* 0x000000ffff0c7224 */ /* 0x000fc800078e000b */
[----:B------:R-:W-:-:S08]  /*0800*/  IMAD.WIDE.U32.X R8, R15, R21, R12, P0 ;  /* 0x000000150f087225 */ /* 0x000fd000000e040c */
.L_x_5:
[-CC-:B------:R-:W-:Y:S01]  /*0810*/  SHF.R.U64 R99, R8, R0.reuse, R9.reuse ;  /* 0x0000000008637219 */ /* 0x180fe20000001209 */
[----:B------:R-:W0:Y:S01]  /*0820*/  LDC R12, c[0x0][0x618] ;  /* 0x00018600ff0c7b82 */ /* 0x000e220000000800 */
[----:B------:R-:W-:Y:S01]  /*0830*/  SHF.R.U32.HI R7, RZ, R0, R9 ;  /* 0x00000000ff077219 */ /* 0x000fe20000011609 */
[----:B------:R-:W-:Y:S01]  /*0840*/  ULDC UR4, c[0x0][0x150] ;  /* 0x0000540000047ab9 */ /* 0x000fe20000000800 */
[----:B------:R-:W-:Y:S02]  /*0850*/  IADD3 R11, P0, RZ, -R99, RZ ;  /* 0x80000063ff0b7210 */ /* 0x000fe40007f1e0ff */
[----:B------:R-:W-:-:S03]  /*0860*/  I2FP.F32.U32 R0, R6 ;  /* 0x0000000600007245 */ /* 0x000fc60000201000 */
[----:B------:R-:W1:Y:S01]  /*0870*/  LDC.64 R30, c[0x0][0x640] ;  /* 0x00019000ff1e7b82 */ /* 0x000e620000000a00 */
[----:B------:R-:W-:Y:S02]  /*0880*/  IMAD.X R13, RZ, RZ, ~R7, P0 ;  /* 0x000000ffff0d7224 */ /* 0x000fe400000e0e07 */
[----:B------:R-:W-:Y:S01]  /*0890*/  FMUL R0, R0, UR4 ;  /* 0x0000000400007c20 */ /* 0x000fe20008400000 */
[----:B------:R-:W-:Y:S01]  /*08a0*/  IMAD.WIDE.U32 R8, R11, R22, R16 ;  /* 0x000000160b087225 */ /* 0x000fe200078e0010 */
[----:B------:R-:W-:-:S03]  /*08b0*/  ULDC UR4, c[0x0][0x154] ;  /* 0x0000550000047ab9 */ /* 0x000fc60000000800 */
[----:B------:R-:W-:Y:S01]  /*08c0*/  IMAD R10, R13, R22, RZ ;  /* 0x000000160d0a7224 */ /* 0x000fe200078e02ff */
[----:B------:R-:W2:Y:S01]  /*08d0*/  LDC R7, c[0x0][0x144] ;  /* 0x00005100ff077b82 */ /* 0x000ea20000000800 */
[----:B------:R-:W3:Y:S02]  /*08e0*/  F2I.U32.TRUNC.NTZ R0, R0 ;  /* 0x0000000000007305 */ /* 0x000ee4000020f000 */
[----:B------:R-:W-:-:S04]  /*08f0*/  IMAD R11, R11, R23, R10 ;  /* 0x000000170b0b7224 */ /* 0x000fc800078e020a */
[----:B------:R-:W-:Y:S01]  /*0900*/  IMAD.IADD R9, R9, 0x1, R11 ;  /* 0x0000000109097824 */ /* 0x000fe200078e020b */
[----:B------:R-:W4:Y:S01]  /*0910*/  LDC R24, c[0x0][0x608] ;  /* 0x00018200ff187b82 */ /* 0x000f220000000800 */
[----:B------:R-:W-:-:S03]  /*0920*/  IMAD.MOV.U32 R11, RZ, RZ, -0x1 ;  /* 0xffffffffff0b7424 */ /* 0x000fc600078e00ff */
[-CC-:B0-----:R-:W-:Y:S02]  /*0930*/  SHF.R.U64 R22, R8, R12.reuse, R9.reuse ;  /* 0x0000000c08167219 */ /* 0x181fe40000001209 */
[----:B------:R-:W-:Y:S02]  /*0940*/  I2FP.F32.U32 R8, R3 ;  /* 0x0000000300087245 */ /* 0x000fe40000201000 */
[----:B------:R-:W0:Y:S01]  /*0950*/  LDC R28, c[0x0][0x658] ;  /* 0x00019600ff1c7b82 */ /* 0x000e220000000800 */
[----:B-1----:R-:W-:Y:S01]  /*0960*/  ISETP.NE.U32.AND P0, PT, R30, RZ, PT ;  /* 0x000000ff1e00720c */ /* 0x002fe20003f05070 */
[----:B---3--:R-:W-:Y:S02]  /*0970*/  IMAD.MOV R10, RZ, RZ, -R0 ;  /* 0x000000ffff0a7224 */ /* 0x008fe400078e0a00 */
[----:B------:R-:W-:Y:S01]  /*0980*/  FMUL R8, R8, UR4 ;  /* 0x0000000408087c20 */ /* 0x000fe20008400000 */
[----:B------:R-:W-:Y:S02]  /*0990*/  SHF.R.U32.HI R9, RZ, R12, R9 ;  /* 0x0000000cff097219 */ /* 0x000fe40000011609 */
[----:B------:R-:W-:Y:S01]  /*09a0*/  ISETP.NE.AND.EX P0, PT, R31, RZ, PT, P0 ;  /* 0x000000ff1f00720c */ /* 0x000fe20003f05300 */
[----:B------:R1:W3:Y:S01]  /*09b0*/  F2I.U32.TRUNC.NTZ R15, R8 ;  /* 0x00000008000f7305 */ /* 0x0002e2000020f000 */
[----:B------:R-:W1:Y:S01]  /*09c0*/  LDC R20, c[0x0][0x148] ;  /* 0x00005200ff147b82 */ /* 0x000e620000000800 */
[----:B--2---:R-:W-:-:S07]  /*09d0*/  IMAD R0, R7, R10, R6 ;  /* 0x0000000a07007224 */ /* 0x004fce00078e0206 */
[----:B------:R-:W2:Y:S01]  /*09e0*/  LDC R26, c[0x0][0x600] ;  /* 0x00018000ff1a7b82 */ /* 0x000ea20000000800 */
[-CC-:B----4-:R-:W-:Y:S02]  /*09f0*/  SHF.R.U64 R32, R22, R24.reuse, R9.reuse ;  /* 0x0000001816207219 */ /* 0x190fe40000001209 */
[----:B------:R-:W-:Y:S01]  /*0a00*/  SHF.R.U32.HI R7, RZ, R24, R9 ;  /* 0x00000018ff077219 */ /* 0x000fe20000011609 */
[----:B------:R-:W-:-:S04]  /*0a10*/  IMAD.MOV.U32 R9, RZ, RZ, 0x1 ;  /* 0x00000001ff097424 */ /* 0x000fc800078e00ff */
[----:B------:R-:W4:Y:S01]  /*0a20*/  LDC R21, c[0x0][0x648] ;  /* 0x00019200ff157b82 */ /* 0x000f220000000800 */
[-C--:B0-----:R-:W-:Y:S02]  /*0a30*/  SHF.L.U32 R6, R11, R28.reuse, RZ ;  /* 0x0000001c0b067219 */ /* 0x081fe400000006ff */
[--C-:B------:R-:W-:Y:S02]  /*0a40*/  SHF.R.U64 R24, R32, R28, R7.reuse ;  /* 0x0000001c20187219 */ /* 0x100fe40000001207 */
[----:B------:R-:W-:Y:S02]  /*0a50*/  LOP3.LUT R13, RZ, R6, RZ, 0x33, !PT ;  /* 0x00000006ff0d7212 */ /* 0x000fe400078e33ff */
[-C--:B------:R-:W-:Y:S01]  /*0a60*/  SHF.R.U32.HI R7, RZ, R28.reuse, R7 ;  /* 0x0000001cff077219 */ /* 0x080fe20000011607 */
[----:B------:R-:W0:Y:S01]  /*0a70*/  LDC R23, c[0x0][0x638] ;  /* 0x00018e00ff177b82 */ /* 0x000e220000000800 */
[----:B------:R-:W-:Y:S01]  /*0a80*/  SHF.L.U32 R12, R9, R28, RZ ;  /* 0x0000001c090c7219 */ /* 0x000fe200000006ff */
[----:B------:R-:W-:-:S06]  /*0a90*/  IMAD.MOV.U32 R6, RZ, RZ, R24 ;  /* 0x000000ffff067224 */ /* 0x000fcc00078e0018 */
[----:B------:R-:W0:Y:S01]  /*0aa0*/  LDC R101, c[0x0][0x610] ;  /* 0x00018400ff657b82 */ /* 0x000e220000000800 */
[----:B-1-3--:R-:W-:Y:S05]  /*0ab0*/  @!P0 BRA `(.L_x_6) ;  /* 0x0000000000288947 */ /* 0x00afea0003800000 */
[----:B------:R-:W1:Y:S02]  /*0ac0*/  LDC R11, c[0x0][0x64c] ;  /* 0x00019300ff0b7b82 */ /* 0x000e640000000800 */
[----:B-1----:R-:W-:-:S05]  /*0ad0*/  IADD3 R11, P0, R24, R11, RZ ;  /* 0x0000000b180b7210 */ /* 0x002fca0007f1e0ff */
        /* <DEDUP_REMOVED lines=8> */
.L_x_6:
[----:B----4-:R-:W-:Y:S01]  /*0b60*/  SHF.R.U64 R6, R6, R21, R7 ;  /* 0x0000001506067219 */ /* 0x010fe20000001207 */
[----:B--2---:R-:W-:Y:S01]  /*0b70*/  VIADD R7, R26, 0xffffffff ;  /* 0xffffffff1a077836 */ /* 0x004fe20000000000 */
[----:B------:R-:W-:Y:S01]  /*0b80*/  LOP3.LUT R13, R32, R13, RZ, 0xc0, !PT ;  /* 0x0000000d200d7212 */ /* 0x000fe200078ec0ff */
[----:B------:R-:W-:Y:S02]  /*0b90*/  IMAD.MOV R15, RZ, RZ, -R15 ;  /* 0x000000ffff0f7224 */ /* 0x000fe400078e0a0f */
[----:B------:R-:W-:Y:S02]  /*0ba0*/  IMAD.MOV R8, RZ, RZ, -R6 ;  /* 0x000000ffff087224 */ /* 0x000fe400078e0a06 */
[----:B------:R-:W-:Y:S01]  /*0bb0*/  IMAD R13, R12, R6, R13 ;  /* 0x000000060c0d7224 */ /* 0x000fe200078e020d */
[----:B------:R-:W-:Y:S01]  /*0bc0*/  LOP3.LUT R6, R22, R7, RZ, 0xc0, !PT ;  /* 0x0000000716067212 */ /* 0x000fe200078ec0ff */
[----:B------:R-:W-:Y:S02]  /*0bd0*/  @P3 IMAD R0, R20, R15, R3 ;  /* 0x0000000f14003224 */ /* 0x000fe400078e0203 */
[----:B0-----:R-:W-:-:S02]  /*0be0*/  IMAD R3, R8, R23, R24 ;  /* 0x0000001708037224 */ /* 0x001fc400078e0218 */
[----:B------:R-:W-:Y:S02]  /*0bf0*/  IMAD R101, R13, R101, R0 ;  /* 0x000000650d657224 */ /* 0x000fe400078e0200 */
[----:B------:R-:W-:Y:S02]  /*0c00*/  IMAD R6, R3, R26, R6 ;  /* 0x0000001a03067224 */ /* 0x000fe400078e0206 */
[----:B------:R-:W-:-:S03]  /*0c10*/  IMAD.MOV.U32 R0, RZ, RZ, 0x1 ;  /* 0x00000001ff007424 */ /* 0x000fc600078e00ff */
[----:B------:R-:W-:Y:S02]  /*0c20*/  SEL R100, R6, R101, !P3 ;  /* 0x0000006506647207 */ /* 0x000fe40005800000 */
[----:B------:R-:W-:-:S07]  /*0c30*/  SEL R101, R101, R6, !P3 ;  /* 0x0000000665657207 */ /* 0x000fce0005800000 */
.L_x_4:
[----:B------:R-:W-:-:S08]  /*0c40*/  NOP ;  /* 0x0000000000007918 */ /* 0x000fd00000000000 */
[----:B------:R-:W0:Y:S02]  /*0c50*/  USETMAXREG.TRY_ALLOC.CTAPOOL UP0, 0xe8 ;  /* 0x000000e8000079c8 */ /* 0x000e240008000600 */
[----:B0-----:R-:W-:-:S13]  /*0c60*/  PLOP3.LUT P0, PT, PT, PT, UP0, 0x80, 0x0 ;  /* 0x000000000000781c */ /* 0x001fda0003f0f008 */
[----:B------:R-:W-:Y:S05]  /*0c70*/  @!P0 BRA `(.L_x_4) ;  /* 0xfffffffc00f08947 */ /* 0x000fea000383ffff */
[----:B------:R-:W-:Y:S01]  /*0c80*/  ULDC.64 UR4, c[0x0][0x598] ;  /* 0x0001660000047ab9 */ /* 0x000fe20000000a00 */
[----:B------:R-:W-:Y:S01]  /*0c90*/  ULDC.64 UR40, c[0x0][0x208] ;  /* 0x0000820000287ab9 */ /* 0x000fe20000000a00 */
[----:B------:R-:W-:-:S04]  /*0ca0*/  ISETP.NE.U32.AND P0, PT, RZ, UR4, PT ;  /* 0x00000004ff007c0c */ /* 0x000fc8000bf05070 */
[----:B------:R-:W-:-:S13]  /*0cb0*/  ISETP.NE.AND.EX P0, PT, RZ, UR5, PT, P0 ;  /* 0x00000005ff007c0c */ /* 0x000fda000bf05300 */
[----:B------:R-:W-:Y:S05]  /*0cc0*/  @!P0 BRA `(.L_x_7) ;  /* 0x00000000001c8947 */ /* 0x000fea0003800000 */
[----:B------:R-:W0:Y:S02]  /*0cd0*/  LDC.64 R6, c[0x0][0x598] ;  /* 0x00016600ff067b82 */ /* 0x000e240000000a00 */
[----:B0-----:R-:W2:Y:S02]  /*0ce0*/  LDG.E.64 R6, desc[UR40][R6.64] ;  /* 0x0000002806067981 */ /* 0x001ea4000c1e1b00 */
[----:B--2---:R-:W-:-:S04]  /*0cf0*/  ISETP.NE.U32.AND P0, PT, R6, RZ, PT ;  /* 0x000000ff0600720c */ /* 0x004fc80003f05070 */
[----:B------:R-:W-:-:S13]  /*0d00*/  ISETP.NE.AND.EX P0, PT, R7, RZ, PT, P0 ;  /* 0x000000ff0700720c */ /* 0x000fda0003f05300 */
[----:B------:R-:W-:Y:S05]  /*0d10*/  @!P0 BRA `(.L_x_7) ;  /* 0x0000000000088947 */ /* 0x000fea0003800000 */
[----:B------:R0:W5:Y:S01]  /*0d20*/  LD.E R19, desc[UR40][R6.64] ;  /* 0x0000002806137980 */ /* 0x000162000c101900 */
[----:B------:R-:W-:Y:S05]  /*0d30*/  BRA `(.L_x_8) ;  /* 0x0000000000247947 */ /* 0x000fea0003800000 */
.L_x_7:
[----:B------:R-:W-:Y:S02]  /*0d40*/  ULDC.64 UR4, c[0x0][0x588] ;  /* 0x0001620000047ab9 */ /* 0x000fe40000000a00 */
[----:B------:R-:W-:-:S04]  /*0d50*/  ISETP.NE.U32.AND P0, PT, RZ, UR4, PT ;  /* 0x00000004ff007c0c */ /* 0x000fc8000bf05070 */
[----:B------:R-:W-:-:S13]  /*0d60*/  ISETP.NE.AND.EX P0, PT, RZ, UR5, PT, P0 ;  /* 0x00000005ff007c0c */ /* 0x000fda000bf05300 */
[----:B------:R-:W-:Y:S05]  /*0d70*/  @!P0 BRA `(.L_x_9) ;  /* 0x00000000000c8947 */ /* 0x000fea0003800000 */
[----:B------:R-:W0:Y:S02]  /*0d80*/  LDC.64 R6, c[0x0][0x588] ;  /* 0x00016200ff067b82 */ /* 0x000e240000000a00 */
[----:B0-----:R1:W5:Y:S01]  /*0d90*/  LDG.E R19, desc[UR40][R6.64] ;  /* 0x0000002806137981 */ /* 0x001362000c1e1900 */
[----:B------:R-:W-:Y:S05]  /*0da0*/  BRA `(.L_x_8) ;  /* 0x0000000000087947 */ /* 0x000fea0003800000 */
.L_x_9:
[----:B------:R-:W-:Y:S02]  /*0db0*/  ULDC UR4, c[0x0][0x580] ;  /* 0x0001600000047ab9 */ /* 0x000fe40000000800 */
[----:B------:R-:W-:-:S07]  /*0dc0*/  IMAD.U32 R19, RZ, RZ, UR4 ;  /* 0x00000004ff137e24 */ /* 0x000fce000f8e00ff */
.L_x_8:
[----:B------:R-:W-:Y:S02]  /*0dd0*/  ULDC.64 UR4, c[0x0][0x5a0] ;  /* 0x0001680000047ab9 */ /* 0x000fe40000000a00 */
[----:B------:R-:W-:-:S04]  /*0de0*/  ISETP.NE.U32.AND P0, PT, RZ, UR4, PT ;  /* 0x00000004ff007c0c */ /* 0x000fc8000bf05070 */
[----:B------:R-:W-:-:S13]  /*0df0*/  ISETP.NE.AND.EX P0, PT, RZ, UR5, PT, P0 ;  /* 0x00000005ff007c0c */ /* 0x000fda000bf05300 */
[----:B------:R-:W-:Y:S05]  /*0e00*/  @!P0 BRA `(.L_x_10) ;  /* 0x00000000001c8947 */ /* 0x000fea0003800000 */
[----:B01----:R-:W0:Y:S02]  /*0e10*/  LDC.64 R6, c[0x0][0x5a0] ;  /* 0x00016800ff067b82 */ /* 0x003e240000000a00 */
[----:B0-----:R-:W2:Y:S02]  /*0e20*/  LDG.E.64 R6, desc[UR40][R6.64] ;  /* 0x0000002806067981 */ /* 0x001ea4000c1e1b00 */
[----:B--2---:R-:W-:-:S04]  /*0e30*/  ISETP.NE.U32.AND P0, PT, R6, RZ, PT ;  /* 0x000000ff0600720c */ /* 0x004fc80003f05070 */
[----:B------:R-:W-:-:S13]  /*0e40*/  ISETP.NE.AND.EX P0, PT, R7, RZ, PT, P0 ;  /* 0x000000ff0700720c */ /* 0x000fda0003f05300 */
[----:B------:R-:W-:Y:S05]  /*0e50*/  @!P0 BRA `(.L_x_10) ;  /* 0x0000000000088947 */ /* 0x000fea0003800000 */
[----:B------:R0:W5:Y:S01]  /*0e60*/  LD.E R88, desc[UR40][R6.64] ;  /* 0x0000002806587980 */ /* 0x000162000c101900 */
[----:B------:R-:W-:Y:S05]  /*0e70*/  BRA `(.L_x_11) ;  /* 0x0000000000247947 */ /* 0x000fea0003800000 */
.L_x_10:
[----:B------:R-:W-:Y:S02]  /*0e80*/  ULDC.64 UR4, c[0x0][0x590] ;  /* 0x0001640000047ab9 */ /* 0x000fe40000000a00 */
[----:B------:R-:W-:-:S04]  /*0e90*/  ISETP.NE.U32.AND P0, PT, RZ, UR4, PT ;  /* 0x00000004ff007c0c */ /* 0x000fc8000bf05070 */
[----:B------:R-:W-:-:S13]  /*0ea0*/  ISETP.NE.AND.EX P0, PT, RZ, UR5, PT, P0 ;  /* 0x00000005ff007c0c */ /* 0x000fda000bf05300 */
[----:B------:R-:W-:Y:S05]  /*0eb0*/  @!P0 BRA `(.L_x_12) ;  /* 0x00000000000c8947 */ /* 0x000fea0003800000 */
[----:B------:R-:W2:Y:S02]  /*0ec0*/  LDC.64 R88, c[0x0][0x590] ;  /* 0x00016400ff587b82 */ /* 0x000ea40000000a00 */
[----:B--2---:R2:W5:Y:S01]  /*0ed0*/  LDG.E R88, desc[UR40][R88.64] ;  /* 0x0000002858587981 */ /* 0x004562000c1e1900 */
[----:B------:R-:W-:Y:S05]  /*0ee0*/  BRA `(.L_x_11) ;  /* 0x0000000000087947 */ /* 0x000fea0003800000 */
.L_x_12:
[----:B------:R-:W-:Y:S02]  /*0ef0*/  ULDC UR4, c[0x0][0x584] ;  /* 0x0001610000047ab9 */ /* 0x000fe40000000800 */
[----:B------:R-:W-:-:S07]  /*0f00*/  IMAD.U32 R88, RZ, RZ, UR4 ;  /* 0x00000004ff587e24 */ /* 0x000fce000f8e00ff */
.L_x_11:
[----:B------:R-:W-:-:S13]  /*0f10*/  LOP3.LUT P0, RZ, R0, 0xff, RZ, 0xc0, !PT ;  /* 0x000000ff00ff7812 */ /* 0x000fda000780c0ff */
[----:B------:R-:W-:Y:S05]  /*0f20*/  @!P0 EXIT ;  /* 0x000000000000894d */ /* 0x000fea0003800000 */
[----:B------:R-:W3:Y:S01]  /*0f30*/  LDC R90, c[0x0][0x658] ;  /* 0x00019600ff5a7b82 */ /* 0x000ee20000000800 */
[----:B------:R-:W-:Y:S01]  /*0f40*/  LOP3.LUT R14, R14, 0x1, RZ, 0xc0, !PT ;  /* 0x000000010e0e7812 */ /* 0x000fe200078ec0ff */
[----:B------:R-:W-:Y:S01]  /*0f50*/  ULDC.64 UR6, c[0x0][0x288] ;  /* 0x0000a20000067ab9 */ /* 0x000fe20000000a00 */
[----:B------:R-:W-:Y:S01]  /*0f60*/  SHF.R.U32.HI R0, RZ, 0x2, R4 ;  /* 0x00000002ff007819 */ /* 0x000fe20000011604 */
[----:B------:R-:W-:Y:S01]  /*0f70*/  UIADD3 UR4, UR7, 0x7f, URZ ;  /* 0x0000007f07047890 */ /* 0x000fe2000fffe03f */
[----:B------:R-:W-:Y:S01]  /*0f80*/  SHF.R.U32.HI R5, RZ, 0x1, R5 ;  /* 0x00000001ff057819 */ /* 0x000fe20000011605 */
[----:B------:R-:W-:Y:S01]  /*0f90*/  IMAD.SHL.U32 R3, R14, 0x40, RZ ;  /* 0x000000400e037824 */ /* 0x000fe200078e00ff */
[----:B------:R-:W-:Y:S01]  /*0fa0*/  LOP3.LUT R0, R0, 0x7, RZ, 0xc0, !PT ;  /* 0x0000000700007812 */ /* 0x000fe200078ec0ff */
[----:B------:R-:W4:Y:S01]  /*0fb0*/  LDC.64 R92, c[0x0][0x5c8] ;  /* 0x00017200ff5c7b82 */ /* 0x000f220000000a00 */
[----:B------:R-:W-:Y:S01]  /*0fc0*/  USHF.R.S32.HI UR5, URZ, 0x1f, UR4 ;  /* 0x0000001f3f057899 */ /* 0x000fe20008011404 */
[----:B------:R-:W-:Y:S01]  /*0fd0*/  LOP3.LUT R5, R5, 0x30, RZ, 0xc0, !PT ;  /* 0x0000003005057812 */ /* 0x000fe200078ec0ff */
[----:B01----:R-:W-:Y:S01]  /*0fe0*/  IMAD.MOV.U32 R7, RZ, RZ, 0x1 ;  /* 0x00000001ff077424 */ /* 0x003fe200078e00ff */
[--C-:B------:R-:W-:Y:S01]  /*0ff0*/  LOP3.LUT R22, R3, 0x40, R0.reuse, 0xe2, !PT ;  /* 0x0000004003167812 */ /* 0x100fe200078ee200 */
[----:B------:R-:W-:Y:S01]  /*1000*/  ULEA.HI UR5, UR5, UR4, URZ, 0x7 ;  /* 0x0000000405057291 */ /* 0x000fe2000f8f383f */
[-C--:B------:R-:W-:Y:S01]  /*1010*/  IADD3 R3, RZ, -R5.reuse, -R0 ;  /* 0x80000005ff037210 */ /* 0x080fe20007ffe800 */
[----:B------:R-:W-:Y:S01]  /*1020*/  IMAD.U32 R6, RZ, RZ, UR6 ;  /* 0x00000006ff067e24 */ /* 0x000fe2000f8e00ff */
[----:B------:R-:W0:Y:S01]  /*1030*/  LDC R95, c[0x0][0x600] ;  /* 0x00018000ff5f7b82 */ /* 0x000e220000000800 */
[----:B------:R-:W-:Y:S01]  /*1040*/  LOP3.LUT R22, R22, R5, RZ, 0xfc, !PT ;  /* 0x0000000516167212 */ /* 0x000fe200078efcff */
[----:B------:R-:W-:Y:S01]  /*1050*/  IMAD.MOV.U32 R5, RZ, RZ, -0x1 ;  /* 0xffffffffff057424 */ /* 0x000fe200078e00ff */
[----:B------:R-:W-:Y:S01]  /*1060*/  USHF.R.S32.HI UR43, URZ, 0x7, UR5 ;  /* 0x000000073f2b7899 */ /* 0x000fe20008011405 */
[----:B--2---:R-:W-:Y:S01]  /*1070*/  LOP3.LUT R89, R4, 0x3, RZ, 0xc0, !PT ;  /* 0x0000000304597812 */ /* 0x004fe200078ec0ff */
[----:B------:R-:W-:Y:S01]  /*1080*/  IMAD R3, R14, -0x40, R3 ;  /* 0xffffffc00e037824 */ /* 0x000fe200078e0203 */
[----:B------:R-:W-:Y:S01]  /*1090*/  LOP3.LUT R94, R4, 0x80, RZ, 0xc0, !PT ;  /* 0x00000080045e7812 */ /* 0x000fe200078ec0ff */
[----:B------:R-:W-:Y:S01]  /*10a0*/  UISETP.LT.AND UP0, UPT, UR43, 0x1, UPT ;  /* 0x000000012b00788c */ /* 0x000fe2000bf01270 */
[-C--:B---3--:R-:W-:Y:S01]  /*10b0*/  SHF.L.U32 R5, R5, R90.reuse, RZ ;  /* 0x0000005a05057219 */ /* 0x088fe200000006ff */
[----:B------:R-:W-:Y:S01]  /*10c0*/  ULDC UR4, c[0x0][0x284] ;  /* 0x0000a10000047ab9 */ /* 0x000fe20000000800 */
[----:B------:R-:W-:Y:S01]  /*10d0*/  IMAD R89, R89, -0x2, R6 ;  /* 0xfffffffe59597824 */ /* 0x000fe200078e0206 */
[----:B------:R-:W-:Y:S01]  /*10e0*/  USEL UR44, UR43, 0x1, UP0 ;  /* 0x000000012b2c7887 */ /* 0x000fe20008000000 */
[----:B------:R-:W-:Y:S01]  /*10f0*/  SHF.L.U32 R90, R7, R90, RZ ;  /* 0x0000005a075a7219 */ /* 0x000fe200000006ff */
[----:B------:R-:W-:Y:S01]  /*1100*/  VIADD R97, R3, UR4 ;  /* 0x0000000403617c36 */ /* 0x000fe20008000000 */
[----:B------:R-:W-:Y:S01]  /*1110*/  LOP3.LUT R98, R18, 0x1, RZ, 0xfc, !PT ;  /* 0x0000000112627812 */ /* 0x000fe200078efcff */
[----:B------:R-:W-:Y:S01]  /*1120*/  IMAD.MOV.U32 R23, RZ, RZ, RZ ;  /* 0x000000ffff177224 */ /* 0x000fe200078e00ff */
[C---:B----4-:R-:W-:Y:S01]  /*1130*/  SHF.L.U64.HI R91, R92.reuse, 0x3, R93 ;  /* 0x000000035c5b7819 */ /* 0x050fe2000001025d */
[----:B------:R-:W-:Y:S01]  /*1140*/  IMAD.SHL.U32 R92, R92, 0x8, RZ ;  /* 0x000000085c5c7824 */ /* 0x000fe200078e00ff */
[----:B------:R-:W-:Y:S01]  /*1150*/  SHF.R.U32.HI R94, RZ, 0x7, R94 ;  /* 0x00000007ff5e7819 */ /* 0x000fe2000001165e */
[----:B------:R-:W-:Y:S01]  /*1160*/  IMAD.SHL.U32 R93, R4, 0x2, RZ ;  /* 0x00000002045d7824 */ /* 0x000fe200078e00ff */
[----:B------:R-:W-:Y:S01]  /*1170*/  LOP3.LUT R96, RZ, R5, RZ, 0x33, !PT ;  /* 0x00000005ff607212 */ /* 0x000fe200078e33ff */
[----:B------:R-:W-:Y:S01]  /*1180*/  UIADD3 UR44, UR43, -UR44, URZ ;  /* 0x8000002c2b2c7290 */ /* 0x000fe2000fffe03f */
[----:B------:R-:W-:Y:S01]  /*1190*/  UMOV UR36, URZ ;  /* 0x0000003f00247c82 */ /* 0x000fe20008000000 */
[----:B0-----:R-:W-:Y:S01]  /*11a0*/  VIADD R95, R95, 0xffffffff ;  /* 0xffffffff5f5f7836 */ /* 0x001fe20000000000 */
[----:B------:R-:W-:-:S09]  /*11b0*/  UMOV UR42, URZ ;  /* 0x0000003f002a7c82 */ /* 0x000fd20008000000 */
.L_x_158:
[----:B0-----:R-:W0:Y:S01]  /*11c0*/  SHFL.IDX PT, R0, R94, RZ, 0x1f ;  /* 0x00001fff5e007589 */ /* 0x001e2200000e0000 */
[----:B-1----:R-:W1:Y:S01]  /*11d0*/  S2UR UR7, SR_CgaCtaId ;  /* 0x00000000000779c3 */ /* 0x002e620000008800 */
[----:B------:R-:W-:Y:S01]  /*11e0*/  UMOV UR6, 0x400 ;  /* 0x0000040000067882 */ /* 0x000fe20000000000 */
[----:B0-----:R-:W-:Y:S01]  /*11f0*/  R2UR UR4, R0 ;  /* 0x00000000000472ca */ /* 0x001fe200000e0000 */
[----:B-1----:R-:W-:-:S12]  /*1200*/  ULEA UR46, UR7, UR6, 0x18 ;  /* 0x00000006072e7291 */ /* 0x002fd8000f8ec03f */
[----:B------:R-:W-:-:S04]  /*1210*/  ULEA.HI UR5, UR4, UR4, URZ, 0x1 ;  /* 0x0000000404057291 */ /* 0x000fc8000f8f083f */
[----:B------:R-:W-:-:S04]  /*1220*/  ULOP3.LUT UR5, UR5, 0x7fffe, URZ, 0xc0, !UPT ;  /* 0x0007fffe05057892 */ /* 0x000fc8000f8ec03f */
[----:B------:R-:W-:-:S03]  /*1230*/  UIADD3 UR5, UR4, -UR5, URZ ;  /* 0x8000000504057290 */ /* 0x000fc6000fffe03f */
[----:B------:R-:W-:Y:S01]  /*1240*/  ULDC UR4, c[0x0][0x28c] ;  /* 0x0000a30000047ab9 */ /* 0x000fe20000000800 */
[----:B------:R-:W-:Y:S01]  /*1250*/  ULEA UR5, UR5, UR46, 0xd ;  /* 0x0000002e05057291 */ /* 0x000fe2000f8e683f */
[----:B------:R-:W-:-:S03]  /*1260*/  ISETP.LT.AND P0, PT, RZ, UR4, PT ;  /* 0x00000004ff007c0c */ /* 0x000fc6000bf01270 */
[----:B------:R-:W-:-:S04]  /*1270*/  UIADD3 UR5, UR5, 0x100, URZ ;  /* 0x0000010005057890 */ /* 0x000fc8000fffe03f */
[----:B------:R-:W-:-:S04]  /*1280*/  USHF.R.U32.HI UR5, URZ, 0x4, UR5 ;  /* 0x000000043f057899 */ /* 0x000fc80008011605 */
[----:B------:R-:W-:-:S04]  /*1290*/  ULOP3.LUT UR5, UR5, 0x3fff, URZ, 0xc0, !UPT ;  /* 0x00003fff05057892 */ /* 0x000fc8000f8ec03f */
[----:B------:R-:W-:Y:S01]  /*12a0*/  ULOP3.LUT UR45, UR5, 0x10000, URZ, 0xfc, !UPT ;  /* 0x00010000052d7892 */ /* 0x000fe2000f8efc3f */
[----:B---345:R-:W-:Y:S11]  /*12b0*/  @P0 BRA `(.L_x_13) ;  /* 0x0000000000400947 */ /* 0x038ff60003800000 */
[----:B------:R-:W-:Y:S01]  /*12c0*/  MOV R0, 0x0 ;  /* 0x0000000000007802 */ /* 0x000fe20000000f00 */
[----:B------:R-:W-:Y:S01]  /*12d0*/  ULDC.64 UR4, c[0x4][0x68] ;  /* 0x01001a0000047ab9 */ /* 0x000fe20000000a00 */
[----:B------:R-:W-:Y:S01]  /*12e0*/  ULDC.64 UR6, c[0x4][0x8] ;  /* 0x0100020000067ab9 */ /* 0x000fe20000000a00 */
[----:B------:R-:W-:Y:S01]  /*12f0*/  IMAD.U32 R4, RZ, RZ, UR4 ;  /* 0x00000004ff047e24 */ /* 0x000fe2000f8e00ff */
[----:B------:R0:W1:Y:S01]  /*1300*/  LDC.64 R14, c[0x4][R0] ;  /* 0x01000000000e7b82 */ /* 0x0000620000000a00 */
[----:B------:R-:W-:Y:S01]  /*1310*/  IMAD.U32 R5, RZ, RZ, UR5 ;  /* 0x00000005ff057e24 */ /* 0x000fe2000f8e00ff */
[----:B------:R-:W-:Y:S01]  /*1320*/  ULDC.64 UR4, c[0x4][0x70] ;  /* 0x01001c0000047ab9 */ /* 0x000fe20000000a00 */
[----:B------:R-:W-:Y:S02]  /*1330*/  IMAD.U32 R10, RZ, RZ, UR6 ;  /* 0x00000006ff0a7e24 */ /* 0x000fe4000f8e00ff */
[----:B------:R-:W-:Y:S02]  /*1340*/  IMAD.U32 R6, RZ, RZ, UR4 ;  /* 0x00000004ff067e24 */ /* 0x000fe4000f8e00ff */
[----:B------:R-:W-:-:S02]  /*1350*/  IMAD.U32 R7, RZ, RZ, UR5 ;  /* 0x00000005ff077e24 */ /* 0x000fc4000f8e00ff */
[----:B------:R-:W-:Y:S02]  /*1360*/  IMAD.U32 R11, RZ, RZ, UR7 ;  /* 0x00000007ff0b7e24 */ /* 0x000fe4000f8e00ff */
[----:B------:R-:W-:Y:S02]  /*1370*/  IMAD.MOV.U32 R8, RZ, RZ, 0x1e1 ;  /* 0x000001e1ff087424 */ /* 0x000fe400078e00ff */
[----:B------:R-:W-:Y:S02]  /*1380*/  IMAD.MOV.U32 R12, RZ, RZ, 0x1 ;  /* 0x00000001ff0c7424 */ /* 0x000fe400078e00ff */
[----:B0-----:R-:W-:-:S07]  /*1390*/  IMAD.MOV.U32 R13, RZ, RZ, RZ ;  /* 0x000000ffff0d7224 */ /* 0x001fce00078e00ff */
[----:B------:R-:W-:-:S07]  /*13a0*/  LEPC R20, `(.L_x_13) ;  /* 0x000000001014794e */ /* 0x000fce0000000000 */
[----:B-1---5:R-:W-:Y:S05]  /*13b0*/  CALL.ABS.NOINC R14 ;  /* 0x000000000e007343 */ /* 0x022fea0003c00000 */
.L_x_13:
[----:B------:R-:W-:-:S13]  /*13c0*/  ISETP.NE.AND P0, PT, R98, 0x3, PT ;  /* 0x000000036200780c */ /* 0x000fda0003f05270 */
[----:B------:R-:W-:Y:S05]  /*13d0*/  @!P0 BRA `(.L_x_14) ;  /* 0x0000000000048947 */ /* 0x000fea0003800000 */
[----:B------:R-:W-:Y:S01]  /*13e0*/  BPT.TRAP 0x1 ;  /* 0x000000040000795c */ /* 0x000fe20000300000 */
.L_x_14:
[----:B------:R-:W-:Y:S02]  /*13f0*/  IMAD.U32 R3, RZ, RZ, UR42 ;  /* 0x0000002aff037e24 */ /* 0x000fe4000f8e00ff */
[----:B------:R-:W-:-:S03]  /*1400*/  IMAD.U32 R0, RZ, RZ, UR36 ;  /* 0x00000024ff007e24 */ /* 0x000fc6000f8e00ff */
[----:B------:R-:W-:Y:S02]  /*1410*/  LEA R3, R3, UR46, 0x3 ;  /* 0x0000002e03037c11 */ /* 0x000fe4000f8e18ff */
[----:B------:R-:W-:-:S04]  /*1420*/  SHF.L.U32 R0, R0, 0x1f, RZ ;  /* 0x0000001f00007819 */ /* 0x000fc800000006ff */
[----:B------:R0:W1:Y:S01]  /*1430*/  SYNCS.PHASECHK.TRANS64.TRYWAIT P1, [R3+URZ], R0 ;  /* 0x00000000030075a7 */ /* 0x000062000802017f */
[----:B------:R-:W-:Y:S05]  /*1440*/  @!P0 BRA `(.L_x_15) ;  /* 0x0000000000048947 */ /* 0x000fea0003800000 */
[----:B------:R-:W-:Y:S01]  /*1450*/  BPT.TRAP 0x1 ;  /* 0x000000040000795c */ /* 0x000fe20000300000 */
.L_x_15:
[----:B------:R-:W-:-:S05]  /*1460*/  IMAD.U32 R4, RZ, RZ, UR44 ;  /* 0x0000002cff047e24 */ /* 0x000fca000f8e00ff */
[----:B------:R-:W-:Y:S01]  /*1470*/  ISETP.GE.AND P2, PT, R4, 0x1, PT ;  /* 0x000000010400780c */ /* 0x000fe20003f46270 */
[----:B-1----:R-:W-:-:S12]  /*1480*/  @P1 BRA `(.L_x_16) ;  /* 0x0000000000081947 */ /* 0x002fd80003800000 */
[----:B------:R-:W1:Y:S02]  /*1490*/  SYNCS.PHASECHK.TRANS64.TRYWAIT P1, [R3+URZ], R0 ;  /* 0x00000000030075a7 */ /* 0x000e64000802017f */
[----:B-1----:R-:W-:Y:S05]  /*14a0*/  @!P1 BRA `(.L_x_17) ;  /* 0x0000007000a09947 */ /* 0x002fea0003800000 */
.L_x_16:
[----:B------:R-:W-:Y:S05]  /*14b0*/  WARPSYNC.ALL ;  /* 0x0000000000007948 */ /* 0x000fea0003800000 */
[----:B------:R-:W-:Y:S01]  /*14c0*/  UIADD3 UR4, UR46, 0x40100, URZ ;  /* 0x000401002e047890 */ /* 0x000fe2000fffe03f */
[----:B------:R-:W-:Y:S01]  /*14d0*/  WARPGROUP.ARRIVE ;  /* 0x00000000000079c5 */ /* 0x000fe20000000000 */
[----:B------:R-:W-:Y:S02]  /*14e0*/  ULEA UR6, UR42, UR45, 0xc ;  /* 0x0000002d2a067291 */ /* 0x000fe4000f8e603f */
[----:B------:R-:W-:Y:S01]  /*14f0*/  USHF.R.U32.HI UR4, URZ, 0x4, UR4 ;  /* 0x000000043f047899 */ /* 0x000fe20008011604 */
[----:B------:R-:W-:Y:S01]  /*1500*/  UMOV UR13, 0x40000040 ;  /* 0x40000040000d7882 */ /* 0x000fe20000000000 */
[----:B------:R-:W-:-:S02]  /*1510*/  UMOV UR15, 0x40000040 ;  /* 0x40000040000f7882 */ /* 0x000fc40000000000 */
[----:B------:R-:W-:Y:S01]  /*1520*/  ULOP3.LUT UR4, UR4, 0x3fff, URZ, 0xc0, !UPT ;  /* 0x00003fff04047892 */ /* 0x000fe2000f8ec03f */
[----:B------:R-:W-:Y:S01]  /*1530*/  UMOV UR12, UR6 ;  /* 0x00000006000c7c82 */ /* 0x000fe20008000000 */
[----:B------:R-:W-:Y:S02]  /*1540*/  UMOV UR5, 0x40000040 ;  /* 0x4000004000057882 */ /* 0x000fe40000000000 */
[----:B------:R-:W-:Y:S01]  /*1550*/  ULOP3.LUT UR8, UR4, 0x10000, URZ, 0xfc, !UPT ;  /* 0x0001000004087892 */ /* 0x000fe2000f8efc3f */
[----:B------:R-:W-:-:S03]  /*1560*/  UMOV UR7, 0x40000040 ;  /* 0x4000004000077882 */ /* 0x000fc60000000000 */
[----:B------:R-:W-:-:S04]  /*1570*/  ULEA UR4, UR42, UR8, 0xc ;  /* 0x000000082a047291 */ /* 0x000fc8000f8e603f */
[----:B------:R-:W-:-:S03]  /*1580*/  UIADD3 UR9, UR4, 0xc06, URZ ;  /* 0x00000c0604097890 */ /* 0x000fc6000fffe03f */
[----:B------:R-:W-:Y:S02]  /*1590*/  UMOV UR14, UR4 ;  /* 0x00000004000e7c82 */ /* 0x000fe40008000000 */
[----:B------:R-:W-:Y:S01]  /*15a0*/  HGMMA.64x128x8.F32.TF32 R24, gdesc[UR12], RZ, !UPT, gsb0 ;  /* 0x05e000000c1879f0 */ /* 0x000fe2000c0028ff */
[----:B------:R-:W-:Y:S02]  /*15b0*/  UIADD3 UR12, UR6, 0x2, URZ ;  /* 0x00000002060c7890 */ /* 0x000fe4000fffe03f */
[----:B------:R-:W-:Y:S01]  /*15c0*/  UIADD3 UR14, UR4, 0x2, URZ ;  /* 0x00000002040e7890 */ /* 0x000fe2000fffe03f */
[----:B------:R-:W-:Y:S01]  /*15d0*/  UMOV UR13, 0x40000040 ;  /* 0x40000040000d7882 */ /* 0x000fe20000000000 */
[----:B------:R-:W-:Y:S01]  /*15e0*/  UMOV UR15, 0x40000040 ;  /* 0x40000040000f7882 */ /* 0x000fe20000000000 */
[----:B------:R-:W-:Y:S02]  /*15f0*/  WARPGROUP.DEPBAR.LE gsb0, 0x0 ;  /* 0x00008000000079c5 */ /* 0x000fe40000010000 */
[----:B------:R-:W-:-:S06]  /*1600*/  WARPGROUP.ARRIVE ;  /* 0x00000000000079c5 */ /* 0x000fcc0000000000 */
[----:B------:R-:W-:Y:S01]  /*1610*/  HGMMA.64x128x8.F32.TF32 R24, gdesc[UR12], R24, gsb0 ;  /* 0x05e000000c1879f0 */ /* 0x000fe20008002818 */
        /* <DEDUP_REMOVED lines=88> */
[----:B------:R-:W-:-:S07]  /*1ba0*/  UIADD3 UR6, UR6, 0xc06, URZ ;  /* 0x00000c0606067890 */ /* 0x000fce000fffe03f */
[----:B------:R-:W-:Y:S01]  /*1bb0*/  UMOV UR4, UR6 ;  /* 0x0000000600047c82 */ /* 0x000fe20008000000 */
[----:B------:R-:W-:Y:S01]  /*1bc0*/  UMOV UR6, UR9 ;  /* 0x0000000900067c82 */ /* 0x000fe20008000000 */
[----:B------:R-:W-:Y:S02]  /*1bd0*/  WARPGROUP.DEPBAR.LE gsb0, 0x0 ;  /* 0x00008000000079c5 */ /* 0x000fe40000010000 */
[----:B------:R-:W-:-:S06]  /*1be0*/  WARPGROUP.ARRIVE ;  /* 0x00000000000079c5 */ /* 0x000fcc0000000000 */
[----:B------:R-:W-:Y:S03]  /*1bf0*/  HGMMA.64x128x8.F32.TF32 R24, gdesc[UR12], R24, gsb0 ;  /* 0x05e000000c1879f0 */ /* 0x000fe60008002818 */
[----:B------:R-:W-:Y:S02]  /*1c00*/  WARPGROUP.DEPBAR.LE gsb0, 0x0 ;  /* 0x00008000000079c5 */ /* 0x000fe40000010000 */
[----:B------:R-:W-:-:S07]  /*1c10*/  WARPGROUP.ARRIVE ;  /* 0x00000000000079c5 */ /* 0x000fce0000000000 */
[----:B------:R-:W-:Y:S03]  /*1c20*/  HGMMA.64x128x8.F32.TF32 R24, gdesc[UR4], R24, gsb0 ;  /* 0x05e00000041879f0 */ /* 0x000fe60008002818 */
[----:B------:R-:W-:Y:S02]  /*1c30*/  WARPGROUP.DEPBAR.LE gsb0, 0x0 ;  /* 0x00008000000079c5 */ /* 0x000fe40000010000 */
[----:B------:R-:W-:Y:S05]  /*1c40*/  @!P2 BRA `(.L_x_18) ;  /* 0x00000008006ca947 */ /* 0x000fea0003800000 */
[----:B------:R-:W-:Y:S01]  /*1c50*/  UIADD3 UR13, UR42, 0x1, URZ ;  /* 0x000000012a0d7890 */ /* 0x000fe2000fffe03f */
[----:B01----:R-:W-:Y:S01]  /*1c60*/  IMAD.U32 R0, RZ, RZ, UR44 ;  /* 0x0000002cff007e24 */ /* 0x003fe2000f8e00ff */
[----:B------:R-:W-:Y:S02]  /*1c70*/  UMOV UR9, UR42 ;  /* 0x0000002a00097c82 */ /* 0x000fe40008000000 */
[----:B------:R-:W-:-:S04]  /*1c80*/  UISETP.NE.AND UP0, UPT, UR13, 0x4, UPT ;  /* 0x000000040d00788c */ /* 0x000fc8000bf05270 */
[----:B------:R-:W-:Y:S02]  /*1c90*/  USEL UR4, URZ, 0x1, UP0 ;  /* 0x000000013f047887 */ /* 0x000fe40008000000 */
[----:B------:R-:W-:Y:S02]  /*1ca0*/  USEL UR13, UR13, URZ, UP0 ;  /* 0x0000003f0d0d7287 */ /* 0x000fe40008000000 */
[----:B------:R-:W-:-:S06]  /*1cb0*/  ULOP3.LUT UR4, UR36, UR4, URZ, 0x3c, !UPT ;  /* 0x0000000424047292 */ /* 0x000fcc000f8e3c3f */
[----:B------:R-:W-:-:S07]  /*1cc0*/  IMAD.U32 R5, RZ, RZ, UR4 ;  /* 0x00000004ff057e24 */ /* 0x000fce000f8e00ff */
.L_x_25:
[----:B01----:R-:W-:Y:S05]  /*1cd0*/  @!P0 BRA `(.L_x_19) ;  /* 0x0000000000048947 */ /* 0x003fea0003800000 */
[----:B------:R-:W-:Y:S01]  /*1ce0*/  BPT.TRAP 0x1 ;  /* 0x000000040000795c */ /* 0x000fe20000300000 */
.L_x_19:
[----:B------:R-:W0:Y:S01]  /*1cf0*/  S2UR UR4, SR_CgaCtaId ;  /* 0x00000000000479c3 */ /* 0x000e220000008800 */
[----:B------:R-:W-:Y:S01]  /*1d00*/  UMOV UR10, 0x400 ;  /* 0x00000400000a7882 */ /* 0x000fe20000000000 */
[----:B------:R-:W-:Y:S01]  /*1d10*/  SHF.L.U32 R3, R5, 0x1f, RZ ;  /* 0x0000001f05037819 */ /* 0x000fe200000006ff */
[----:B0-----:R-:W-:-:S04]  /*1d20*/  ULEA UR10, UR4, UR10, 0x18 ;  /* 0x0000000a040a7291 */ /* 0x001fc8000f8ec03f */
[----:B------:R-:W-:-:S09]  /*1d30*/  ULEA UR4, UR13, UR10, 0x3 ;  /* 0x0000000a0d047291 */ /* 0x000fd2000f8e183f */
[----:B------:R0:W1:Y:S01]  /*1d40*/  SYNCS.PHASECHK.TRANS64.TRYWAIT P1, [UR4], R3 ;  /* 0x00000003ff0075a7 */ /* 0x0000620008020144 */
[----:B------:R-:W-:Y:S05]  /*1d50*/  @!P0 BRA `(.L_x_20) ;  /* 0x0000000000048947 */ /* 0x000fea0003800000 */
[----:B------:R-:W-:Y:S01]  /*1d60*/  BPT.TRAP 0x1 ;  /* 0x000000040000795c */ /* 0x000fe20000300000 */
.L_x_20:
[----:B-1----:R-:W-:Y:S05]  /*1d70*/  @P1 BRA `(.L_x_21) ;  /* 0x0000000000081947 */ /* 0x002fea0003800000 */
[----:B------:R-:W1:Y:S02]  /*1d80*/  SYNCS.PHASECHK.TRANS64.TRYWAIT P1, [UR4], R3 ;  /* 0x00000003ff0075a7 */ /* 0x000e640008020144 */
[----:B-1----:R-:W-:Y:S05]  /*1d90*/  @!P1 BRA `(.L_x_22) ;  /* 0x0000006800789947 */ /* 0x002fea0003800000 */
.L_x_21:
[----:B------:R-:W-:Y:S01]  /*1da0*/  ULEA UR12, UR13, UR8, 0xc ;  /* 0x000000080d0c7291 */ /* 0x000fe2000f8e603f */
[----:B------:R-:W-:Y:S01]  /*1db0*/  WARPGROUP.ARRIVE ;  /* 0x00000000000079c5 */ /* 0x000fe20000000000 */
[----:B------:R-:W-:Y:S01]  /*1dc0*/  ULEA UR11, UR13, UR45, 0xc ;  /* 0x0000002d0d0b7291 */ /* 0x000fe2000f8e603f */
[----:B------:R-:W-:Y:S01]  /*1dd0*/  UMOV UR7, 0x40000040 ;  /* 0x4000004000077882 */ /* 0x000fe20000000000 */
[----:B------:R-:W-:-:S03]  /*1de0*/  UMOV UR5, 0x40000040 ;  /* 0x4000004000057882 */ /* 0x000fc60000000000 */
[----:B------:R-:W-:Y:S02]  /*1df0*/  UMOV UR6, UR12 ;  /* 0x0000000c00067c82 */ /* 0x000fe40008000000 */
[----:B------:R-:W-:Y:S02]  /*1e00*/  UMOV UR4, UR11 ;  /* 0x0000000b00047c82 */ /* 0x000fe40008000000 */
[----:B------:R-:W-:Y:S01]  /*1e10*/  HGMMA.64x128x8.F32.TF32 R24, gdesc[UR4], R24, gsb0 ;  /* 0x05e00000041879f0 */ /* 0x000fe20008002818 */
[----:B------:R-:W-:Y:S02]  /*1e20*/  UIADD3 UR6, UR12, 0x2, URZ ;  /* 0x000000020c067890 */ /* 0x000fe4000fffe03f */
[----:B------:R-:W-:Y:S01]  /*1e30*/  UIADD3 UR4, UR11, 0x2, URZ ;  /* 0x000000020b047890 */ /* 0x000fe2000fffe03f */
[----:B------:R-:W-:Y:S01]  /*1e40*/  UMOV UR7, 0x40000040 ;  /* 0x4000004000077882 */ /* 0x000fe20000000000 */
[----:B------:R-:W-:Y:S01]  /*1e50*/  UMOV UR5, 0x40000040 ;  /* 0x4000004000057882 */ /* 0x000fe20000000000 */
[----:B------:R-:W-:-:S02]  /*1e60*/  WARPGROUP.DEPBAR.LE gsb0, 0x0 ;  /* 0x00008000000079c5 */ /* 0x000fc40000010000 */
        /* <DEDUP_REMOVED lines=99> */
[----:B------:R-:W-:Y:S03]  /*24a0*/  HGMMA.64x128x8.F32.TF32 R24, gdesc[UR4], R24, gsb0 ;  /* 0x05e00000041879f0 */ /* 0x000fe60008002818 */
[----:B------:R-:W-:Y:S02]  /*24b0*/  WARPGROUP.DEPBAR.LE gsb0, 0x0 ;  /* 0x00008000000079c5 */ /* 0x000fe40000010000 */
[----:B------:R-:W-:Y:S05]  /*24c0*/  @!P0 BRA `(.L_x_23) ;  /* 0x0000000000048947 */ /* 0x000fea0003800000 */
[----:B------:R-:W-:Y:S01]  /*24d0*/  BPT.TRAP 0x1 ;  /* 0x000000040000795c */ /* 0x000fe20000300000 */
.L_x_23:
[----:B------:R-:W-:Y:S01]  /*24e0*/  ULEA UR10, UR9, UR10, 0x3 ;  /* 0x0000000a090a7291 */ /* 0x000fe2000f8e183f */
[----:B------:R-:W-:-:S03]  /*24f0*/  ISETP.GT.U32.AND P1, PT, R18, 0x1, PT ;  /* 0x000000011200780c */ /* 0x000fc60003f24070 */
[----:B------:R-:W-:-:S04]  /*2500*/  UIADD3 UR10, UR10, 0x20, URZ ;  /* 0x000000200a0a7890 */ /* 0x000fc8000fffe03f */
[----:B------:R-:W-:-:S09]  /*2510*/  UPRMT UR10, URZ, 0x654, UR10 ;  /* 0x000006543f0a7896 */ /* 0x000fd2000800000a */
[----:B------:R-:W-:Y:S01]  /*2520*/  SYNCS.ARRIVE.TRANS64.RED.A1T0 RZ, [UR10], RZ ;  /* 0x000000ffffff79a7 */ /* 0x000fe2000810040a */
[----:B------:R-:W-:Y:S05]  /*2530*/  @P1 BRA `(.L_x_24) ;  /* 0x0000000000041947 */ /* 0x000fea0003800000 */
[----:B------:R-:W-:Y:S01]  /*2540*/  BPT.TRAP 0x1 ;  /* 0x000000040000795c */ /* 0x000fe20000300000 */
.L_x_24:
[----:B------:R-:W-:Y:S01]  /*2550*/  UIADD3 UR13, UR13, 0x1, URZ ;  /* 0x000000010d0d7890 */ /* 0x000fe2000fffe03f */
[C---:B------:R-:W-:Y:S01]  /*2560*/  ISETP.GT.AND P1, PT, R0.reuse, 0x1, PT ;  /* 0x000000010000780c */ /* 0x040fe20003f24270 */
[----:B------:R-:W-:Y:S01]  /*2570*/  UIADD3 UR9, UR9, 0x1, URZ ;  /* 0x0000000109097890 */ /* 0x000fe2000fffe03f */
[----:B------:R-:W-:Y:S01]  /*2580*/  VIADD R0, R0, 0xffffffff ;  /* 0xffffffff00007836 */ /* 0x000fe20000000000 */
[----:B------:R-:W-:Y:S02]  /*2590*/  UISETP.NE.AND UP0, UPT, UR13, 0x4, UPT ;  /* 0x000000040d00788c */ /* 0x000fe4000bf05270 */
[----:B------:R-:W-:Y:S02]  /*25a0*/  UISETP.NE.AND UP1, UPT, UR9, 0x4, UPT ;  /* 0x000000040900788c */ /* 0x000fe4000bf25270 */
[----:B------:R-:W-:Y:S02]  /*25b0*/  USEL UR4, URZ, 0x1, UP0 ;  /* 0x000000013f047887 */ /* 0x000fe40008000000 */
[----:B------:R-:W-:-:S02]  /*25c0*/  USEL UR13, UR13, URZ, UP0 ;  /* 0x0000003f0d0d7287 */ /* 0x000fc40008000000 */
[----:B------:R-:W-:Y:S02]  /*25d0*/  USEL UR9, UR9, URZ, UP1 ;  /* 0x0000003f09097287 */ /* 0x000fe40008800000 */
[----:B------:R-:W-:Y:S01]  /*25e0*/  LOP3.LUT R5, R5, UR4, RZ, 0x3c, !PT ;  /* 0x0000000405057c12 */ /* 0x000fe2000f8e3cff */
[----:B------:R-:W-:Y:S09]  /*25f0*/  @P1 BRA `(.L_x_25) ;  /* 0xfffffff400b41947 */ /* 0x000ff2000383ffff */
.L_x_18:
[----:B01----:R-:W0:Y:S02]  /*2600*/  LDC R0, c[0x0][0x28c] ;  /* 0x0000a300ff007b82 */ /* 0x003e240000000800 */
[----:B0-----:R-:W-:-:S13]  /*2610*/  ISETP.GE.AND P1, PT, R0, 0x1, PT ;  /* 0x000000010000780c */ /* 0x001fda0003f26270 */
[----:B------:R-:W-:Y:S05]  /*2620*/  @!P1 BRA `(.L_x_26) ;  /* 0x0000000000389947 */ /* 0x000fea0003800000 */
[----:B------:R-:W-:Y:S05]  /*2630*/  @!P0 BRA `(.L_x_27) ;  /* 0x0000000000048947 */ /* 0x000fea0003800000 */
[----:B------:R-:W-:Y:S01]  /*2640*/  BPT.TRAP 0x1 ;  /* 0x000000040000795c */ /* 0x000fe20000300000 */
.L_x_27:
[----:B------:R-:W0:Y:S01]  /*2650*/  S2UR UR6, SR_CgaCtaId ;  /* 0x00000000000679c3 */ /* 0x000e220000008800 */
[----:B------:R-:W-:Y:S01]  /*2660*/  UIADD3 UR4, UR44, UR42, URZ ;  /* 0x0000002a2c047290 */ /* 0x000fe2000fffe03f */
[----:B------:R-:W-:Y:S01]  /*2670*/  ISETP.GT.U32.AND P0, PT, R18, 0x1, PT ;  /* 0x000000011200780c */ /* 0x000fe20003f04070 */
[----:B------:R-:W-:Y:S02]  /*2680*/  UMOV UR5, 0x400 ;  /* 0x0000040000057882 */ /* 0x000fe40000000000 */
[----:B------:R-:W-:-:S04]  /*2690*/  USHF.L.U32 UR4, UR4, 0x3, URZ ;  /* 0x0000000304047899 */ /* 0x000fc8000800063f */
[----:B------:R-:W-:Y:S02]  /*26a0*/  ULOP3.LUT UR4, UR4, 0x18, URZ, 0xc0, !UPT ;  /* 0x0000001804047892 */ /* 0x000fe4000f8ec03f */
[----:B0-----:R-:W-:-:S04]  /*26b0*/  ULEA UR5, UR6, UR5, 0x18 ;  /* 0x0000000506057291 */ /* 0x001fc8000f8ec03f */
[----:B------:R-:W-:-:S04]  /*26c0*/  UIADD3 UR4, UR5, 0x20, UR4 ;  /* 0x0000002005047890 */ /* 0x000fc8000fffe004 */
[----:B------:R-:W-:-:S09]  /*26d0*/  UPRMT UR4, URZ, 0x654, UR4 ;  /* 0x000006543f047896 */ /* 0x000fd20008000004 */
[----:B------:R-:W-:Y:S01]  /*26e0*/  SYNCS.ARRIVE.TRANS64.RED.A1T0 RZ, [UR4], RZ ;  /* 0x000000ffffff79a7 */ /* 0x000fe20008100404 */
[----:B------:R-:W-:Y:S05]  /*26f0*/  @P0 BRA `(.L_x_26) ;  /* 0x0000000000040947 */ /* 0x000fea0003800000 */
[----:B------:R-:W-:Y:S01]  /*2700*/  BPT.TRAP 0x1 ;  /* 0x000000040000795c */ /* 0x000fe20000300000 */
.L_x_26:
[----:B------:R-:W-:Y:S01]  /*2710*/  IMAD.SHL.U32 R6, R100, 0x80, RZ ;  /* 0x0000008064067824 */ /* 0x000fe200078e00ff */
[----:B------:R-:W-:Y:S01]  /*2720*/  ULDC UR6, c[0x0][0x288] ;  /* 0x0000a20000067ab9 */ /* 0x000fe20000000800 */
[----:B------:R-:W-:Y:S01]  /*2730*/  SHF.R.S32.HI R11, RZ, 0x1f, R99 ;  /* 0x0000001fff0b7819 */ /* 0x000fe20000011463 */
[C---:B------:R-:W-:Y:S01]  /*2740*/  IMAD.SHL.U32 R10, R101.reuse, 0x80, RZ ;  /* 0x00000080650a7824 */ /* 0x040fe200078e00ff */
[----:B------:R-:W-:Y:S01]  /*2750*/  ULDC.64 UR4, c[0x0][0x5d0] ;  /* 0x0001740000047ab9 */ /* 0x000fe20000000a00 */
[C---:B------:R-:W-:Y:S01]  /*2760*/  LOP3.LUT R8, R6.reuse, 0x6, R93, 0xf8, !PT ;  /* 0x0000000606087812 */ /* 0x040fe200078ef85d */
[----:B------:R-:W-:Y:S01]  /*2770*/  IMAD.WIDE R100, R101, 0x80, R22 ;  /* 0x0000008065647825 */ /* 0x000fe200078e0216 */
[----:B------:R-:W-:Y:S01]  /*2780*/  ISETP.GE.AND P0, PT, R6, UR6, PT ;  /* 0x0000000606007c0c */ /* 0x000fe2000bf06270 */
[----:B------:R-:W-:Y:S01]  /*2790*/  ULDC UR6, c[0x0][0x284] ;  /* 0x0000a10000067ab9 */ /* 0x000fe20000000800 */
[----:B------:R-:W-:Y:S01]  /*27a0*/  SHF.R.S32.HI R9, RZ, 0x1f, R8 ;  /* 0x0000001fff097819 */ /* 0x000fe20000011408 */
[----:B------:R-:W-:Y:S01]  /*27b0*/  IMAD R0, R11, UR4, RZ ;  /* 0x000000040b007c24 */ /* 0x000fe2000f8e02ff */
[----:B------:R-:W-:-:S03]  /*27c0*/  ISETP.GE.OR P0, PT, R10, UR6, P0 ;  /* 0x000000060a007c0c */ /* 0x000fc60008706670 */
[C---:B------:R-:W-:Y:S02]  /*27d0*/  IMAD R3, R99.reuse, UR5, R0 ;  /* 0x0000000563037c24 */ /* 0x040fe4000f8e0200 */
[----:B------:R-:W-:Y:S01]  /*27e0*/  IMAD.WIDE.U32 R4, R99, UR4, R8 ;  /* 0x0000000463047c25 */ /* 0x000fe2000f8e0008 */
[----:B------:R-:W-:-:S03]  /*27f0*/  ULDC.64 UR4, c[0x0][0x5c8] ;  /* 0x0001720000047ab9 */ /* 0x000fc60000000a00 */
[----:B------:R-:W-:Y:S02]  /*2800*/  IMAD R7, R101, UR4, RZ ;  /* 0x0000000465077c24 */ /* 0x000fe4000f8e02ff */
[----:B------:R-:W-:Y:S02]  /*2810*/  IMAD.IADD R5, R5, 0x1, R3 ;  /* 0x0000000105057824 */ /* 0x000fe400078e0203 */
[C---:B------:R-:W-:Y:S02]  /*2820*/  IMAD R7, R100.reuse, UR5, R7 ;  /* 0x0000000564077c24 */ /* 0x040fe4000f8e0207 */
[----:B------:R-:W-:-:S04]  /*2830*/  IMAD.WIDE.U32 R102, R100, UR4, R4 ;  /* 0x0000000464667c25 */ /* 0x000fc8000f8e0004 */
[----:B------:R-:W-:Y:S01]  /*2840*/  IMAD.MOV.U32 R0, RZ, RZ, -0x1 ;  /* 0xffffffffff007424 */ /* 0x000fe200078e00ff */
[----:B------:R-:W-:Y:S06]  /*2850*/  @P0 BRA `(.L_x_28) ;  /* 0x0000004000100947 */ /* 0x000fec0003800000 */
[----:B-----5:R-:W-:Y:S01]  /*2860*/  FSETP.NEU.AND P1, PT, R88, RZ, PT ;  /* 0x000000ff5800720b */ /* 0x020fe20003f2d000 */
[----:B------:R-:W-:Y:S01]  /*2870*/  IMAD.IADD R4, R89, 0x1, -R6 ;  /* 0x0000000159047824 */ /* 0x000fe200078e0a06 */
[----:B------:R-:W-:Y:S01]  /*2880*/  BSSY B0, `(.L_x_28) ;  /* 0x0000401000007945 */ /* 0x000fe20003800000 */
[----:B------:R-:W-:Y:S02]  /*2890*/  IMAD.IADD R3, R97, 0x1, -R10 ;  /* 0x0000000161037824 */ /* 0x000fe400078e0a0a */
[----:B------:R-:W-:Y:S01]  /*28a0*/  IMAD.IADD R113, R103, 0x1, R7 ;  /* 0x0000000167717824 */ /* 0x000fe200078e0207 */
[----:B------:R-:W-:-:S04]  /*28b0*/  ISETP.GT.AND P0, PT, R4, RZ, PT ;  /* 0x000000ff0400720c */ /* 0x000fc80003f04270 */
[----:B------:R-:W-:-:S03]  /*28c0*/  ISETP.GT.AND P2, PT, R3, RZ, P0 ;  /* 0x000000ff0300720c */ /* 0x000fc60000744270 */
[----:B------:R-:W-:Y:S10]  /*28d0*/  @!P1 BRA `(.L_x_29) ;  /* 0x0000002c001c9947 */ /* 0x000ff40003800000 */
[----:B------:R-:W0:Y:S01]  /*28e0*/  LDC.64 R106, c[0x0][0x5b8] ;  /* 0x00016e00ff6a7b82 */ /* 0x000e220000000a00 */
[----:B------:R-:W-:-:S07]  /*28f0*/  ULDC.64 UR4, c[0x0][0x5c0] ;  /* 0x0001700000047ab9 */ /* 0x000fce0000000a00 */
[----:B------:R-:W1:Y:S08]  /*2900*/  LDC.64 R108, c[0x0][0x5b0] ;  /* 0x00016c00ff6c7b82 */ /* 0x000e700000000a00 */
[----:B------:R-:W2:Y:S01]  /*2910*/  LDC.64 R110, c[0x0][0x5a8] ;  /* 0x00016a00ff6e7b82 */ /* 0x000ea20000000a00 */
[-C--:B0-----:R-:W-:Y:S02]  /*2920*/  IMAD R6, R11, R106.reuse, RZ ;  /* 0x0000006a0b067224 */ /* 0x081fe400078e02ff */
[----:B------:R-:W-:-:S04]  /*2930*/  IMAD.WIDE.U32 R104, R99, R106, R8 ;  /* 0x0000006a63687225 */ /* 0x000fc800078e0008 */
[----:B------:R-:W-:Y:S02]  /*2940*/  IMAD R103, R99, R107, R6 ;  /* 0x0000006b63677224 */ /* 0x000fe400078e0206 */
[-C--:B-1----:R-:W-:Y:S02]  /*2950*/  IMAD R5, R101, R108.reuse, RZ ;  /* 0x0000006c65057224 */ /* 0x082fe400078e02ff */
[----:B------:R-:W-:Y:S02]  /*2960*/  IMAD.IADD R13, R105, 0x1, R103 ;  /* 0x00000001690d7824 */ /* 0x000fe400078e0267 */
[----:B------:R-:W-:Y:S02]  /*2970*/  IMAD.MOV.U32 R12, RZ, RZ, R104 ;  /* 0x000000ffff0c7224 */ /* 0x000fe400078e0068 */
[C---:B------:R-:W-:Y:S02]  /*2980*/  IMAD R101, R100.reuse, R109, R5 ;  /* 0x0000006d64657224 */ /* 0x040fe400078e0205 */
[----:B------:R-:W-:-:S04]  /*2990*/  IMAD.WIDE.U32 R6, R100, R108, R12 ;  /* 0x0000006c64067225 */ /* 0x000fc800078e000c */
[----:B------:R-:W-:Y:S01]  /*29a0*/  IMAD.IADD R5, R7, 0x1, R101 ;  /* 0x0000000107057824 */ /* 0x000fe200078e0265 */
[----:B--2---:R-:W-:-:S04]  /*29b0*/  LEA R14, P1, R6, R110, 0x2 ;  /* 0x0000006e060e7211 */ /* 0x004fc800078210ff */
[----:B------:R-:W-:-:S05]  /*29c0*/  LEA.HI.X R15, R6, R111, R5, 0x2, P1 ;  /* 0x0000006f060f7211 */ /* 0x000fca00008f1405 */
[----:B------:R0:W2:Y:S01]  /*29d0*/  @P2 LDG.E.LTC128B R5, desc[UR40][R14.64] ;  /* 0x000000280e052981 */ /* 0x0000a2000c1e1920 */
[----:B------:R-:W-:Y:S01]  /*29e0*/  LEA R10, P3, R102, UR4, 0x2 ;  /* 0x00000004660a7c11 */ /* 0x000fe2000f8610ff */
[----:B------:R-:W-:Y:S01]  /*29f0*/  IMAD.WIDE.U32 R6, R100, R108, R8 ;  /* 0x0000006c64067225 */ /* 0x000fe200078e0008 */
[----:B------:R-:W-:Y:S01]  /*2a00*/  ISETP.GT.AND P1, PT, R4, 0x1, PT ;  /* 0x000000010400780c */ /* 0x000fe20003f24270 */
[----:B------:R-:W-:Y:S02]  /*2a10*/  BSSY B1, `(.L_x_30) ;  /* 0x0000012000017945 */ /* 0x000fe40003800000 */
[----:B------:R-:W-:Y:S02]  /*2a20*/  IMAD.IADD R7, R101, 0x1, R7 ;  /* 0x0000000165077824 */ /* 0x000fe400078e0207 */
[----:B------:R-:W-:Y:S01]  /*2a30*/  IMAD.WIDE.U32 R20, R99, R106, R6 ;  /* 0x0000006a63147225 */ /* 0x000fe200078e0006 */
[----:B0-----:R-:W-:-:S03]  /*2a40*/  SHF.L.U64.HI R15, R108, 0x3, R109 ;  /* 0x000000036c0f7819 */ /* 0x001fc6000001026d */
[----:B------:R-:W-:Y:S01]  /*2a50*/  IMAD.IADD R7, R103, 0x1, R21 ;  /* 0x0000000167077824 */ /* 0x000fe200078e0215 */
[----:B------:R-:W-:Y:S01]  /*2a60*/  LEA R6, P4, R20, R110, 0x2 ;  /* 0x0000006e14067211 */ /* 0x000fe200078810ff */
[----:B------:R-:W-:-:S03]  /*2a70*/  IMAD.SHL.U32 R14, R108, 0x8, RZ ;  /* 0x000000086c0e7824 */ /* 0x000fc600078e00ff */
[----:B------:R-:W-:Y:S01]  /*2a80*/  LEA.HI.X R7, R20, R111, R7, 0x2, P4 ;  /* 0x0000006f14077211 */ /* 0x000fe200020f1407 */
[----:B------:R-:W-:Y:S01]  /*2a90*/  IMAD.WIDE.U32 R20, R100, R108, R14 ;  /* 0x0000006c64147225 */ /* 0x000fe200078e000e */
[----:B--2---:R-:W-:-:S05]  /*2aa0*/  LOP3.LUT R11, R5, 0xffffe000, RZ, 0xc0, !PT ;  /* 0xffffe000050b7812 */ /* 0x004fca00078ec0ff */
[----:B------:R-:W-:-:S04]  /*2ab0*/  FMUL R11, R11, R88 ;  /* 0x000000580b0b7220 */ /* 0x000fc80000400000 */
[----:B------:R-:W-:Y:S01]  /*2ac0*/  FFMA R107, R24, R19, R11 ;  /* 0x00000013186b7223 */ /* 0x000fe2000000000b */
[----:B------:R-:W-:Y:S02]  /*2ad0*/  LEA.HI.X R11, R102, UR5, R113, 0x2, P3 ;  /* 0x00000005660b7c11 */ /* 0x000fe400098f1471 */
[----:B------:R-:W-:Y:S02]  /*2ae0*/  ISETP.GT.AND P3, PT, R3, RZ, P1 ;  /* 0x000000ff0300720c */ /* 0x000fe40000f64270 */
[----:B------:R-:W-:-:S05]  /*2af0*/  F2FP.TF32.F32.PACK_B R107, R107 ;  /* 0x0000006bff6b723e */ /* 0x000fca00024050ff */
[----:B------:R0:W-:Y:S06]  /*2b00*/  @P2 STG.E desc[UR40][R10.64], R107 ;  /* 0x0000006b0a002986 */ /* 0x0001ec000c101928 */
[----:B------:R-:W-:Y:S05]  /*2b10*/  @!P3 BRA `(.L_x_31) ;  /* 0x000000000004b947 */ /* 0x000fea0003800000 */
[----:B------:R1:W5:Y:S02]  /*2b20*/  LDG.E.LTC128B R5, desc[UR40][R6.64+0x4] ;  /* 0x0000042806057981 */ /* 0x000364000c1e1920 */
.L_x_31:
[----:B------:R-:W-:Y:S05]  /*2b30*/  BSYNC B1 ;  /* 0x0000000000017941 */ /* 0x000fea0003800000 */
.L_x_30:
[----:B-----5:R-:W-:Y:S01]  /*2b40*/  LOP3.LUT R15, R5, 0xffffe000, RZ, 0xc0, !PT ;  /* 0xffffe000050f7812 */ /* 0x020fe200078ec0ff */
[----:B------:R-:W-:Y:S01]  /*2b50*/  IMAD.IADD R101, R101, 0x1, R21 ;  /* 0x0000000165657824 */ /* 0x000fe200078e0215 */
[----:B------:R-:W-:Y:S01]  /*2b60*/  IADD3 R104, P2, R104, R20, RZ ;  /* 0x0000001468687210 */ /* 0x000fe20007f5e0ff */
[----:B------:R-:W-:Y:S01]  /*2b70*/  IMAD.MOV.U32 R24, RZ, RZ, R5 ;  /* 0x000000ffff187224 */ /* 0x000fe200078e0005 */
[----:B------:R-:W-:Y:S01]  /*2b80*/  ISETP.GT.AND P0, PT, R3, 0x8, P0 ;  /* 0x000000080300780c */ /* 0x000fe20000704270 */
[----:B------:R-:W-:Y:S02]  /*2b90*/  FMUL R12, R15, R88 ;  /* 0x000000580f0c7220 */ /* 0x000fe40000400000 */
[----:B------:R-:W-:Y:S01]  /*2ba0*/  IMAD.X R13, R101, 0x1, R13, P2 ;  /* 0x00000001650d7824 */ /* 0x000fe200010e060d */
[----:B------:R-:W-:Y:S01]  /*2bb0*/  LEA R14, P2, R104, R110, 0x2 ;  /* 0x0000006e680e7211 */ /* 0x000fe200078410ff */
[----:B------:R-:W-:-:S03]  /*2bc0*/  FFMA R25, R25, R19, R12 ;  /* 0x0000001319197223 */ /* 0x000fc6000000000c */
[----:B------:R-:W-:Y:S02]  /*2bd0*/  LEA.HI.X R15, R104, R111, R13, 0x2, P2 ;  /* 0x0000006f680f7211 */ /* 0x000fe400010f140d */
[----:B------:R-:W-:-:S05]  /*2be0*/  F2FP.TF32.F32.PACK_B R25, R25 ;  /* 0x00000019ff19723e */ /* 0x000fca00024050ff */
[----:B------:R2:W-:Y:S04]  /*2bf0*/  @P3 STG.E desc[UR40][R10.64+0x4], R25 ;  /* 0x000004190a003986 */ /* 0x0005e8000c101928 */
[----:B------:R-:W3:Y:S01]  /*2c00*/  @P0 LDG.E.LTC128B R24, desc[UR40][R14.64] ;  /* 0x000000280e180981 */ /* 0x000ee2000c1e1920 */
[----:B------:R-:W-:Y:S01]  /*2c10*/  IADD3 R20, P2, R8, R20, RZ ;  /* 0x0000001408147210 */ /* 0x000fe20007f5e0ff */
[----:B------:R-:W-:Y:S01]  /*2c20*/  BSSY B1, `(.L_x_32) ;  /* 0x0000011000017945 */ /* 0x000fe20003800000 */
[----:B------:R-:W-:-:S03]  /*2c30*/  ISETP.GT.AND P1, PT, R3, 0x8, P1 ;  /* 0x000000080300780c */ /* 0x000fc60000f24270 */
[----:B------:R-:W-:Y:S01]  /*2c40*/  IMAD.X R21, R9, 0x1, R101, P2 ;  /* 0x0000000109157824 */ /* 0x000fe200010e0665 */
[C---:B------:R-:W-:Y:S02]  /*2c50*/  SHF.L.U64.HI R9, R92.reuse, 0x2, R91 ;  /* 0x000000025c097819 */ /* 0x040fe4000001025b */
[----:B------:R-:W-:Y:S01]  /*2c60*/  LEA R12, P2, R92, R10, 0x2 ;  /* 0x0000000a5c0c7211 */ /* 0x000fe200078410ff */
[----:B------:R-:W-:-:S04]  /*2c70*/  IMAD.WIDE.U32 R20, R99, R106, R20 ;  /* 0x0000006a63147225 */ /* 0x000fc800078e0014 */
[----:B------:R-:W-:Y:S01]  /*2c80*/  IMAD.X R13, R9, 0x1, R11, P2 ;  /* 0x00000001090d7824 */ /* 0x000fe200010e060b */
[----:B------:R-:W-:Y:S02]  /*2c90*/  LEA R8, P3, R20, R110, 0x2 ;  /* 0x0000006e14087211 */ /* 0x000fe400078610ff */
[----:B---3--:R-:W-:-:S05]  /*2ca0*/  LOP3.LUT R5, R24, 0xffffe000, RZ, 0xc0, !PT ;  /* 0xffffe00018057812 */ /* 0x008fca00078ec0ff */
[----:B------:R-:W-:-:S04]  /*2cb0*/  FMUL R5, R5, R88 ;  /* 0x0000005805057220 */ /* 0x000fc80000400000 */
[----:B------:R-:W-:Y:S01]  /*2cc0*/  FFMA R99, R26, R19, R5 ;  /* 0x000000131a637223 */ /* 0x000fe20000000005 */
[----:B------:R-:W-:-:S04]  /*2cd0*/  IMAD.IADD R5, R103, 0x1, R21 ;  /* 0x0000000167057824 */ /* 0x000fc800078e0215 */
[----:B------:R-:W-:Y:S02]  /*2ce0*/  F2FP.TF32.F32.PACK_B R99, R99 ;  /* 0x00000063ff63723e */ /* 0x000fe400024050ff */
[----:B------:R-:W-:-:S03]  /*2cf0*/  LEA.HI.X R9, R20, R111, R5, 0x2, P3 ;  /* 0x0000006f14097211 */ /* 0x000fc600018f1405 */
[----:B------:R2:W-:Y:S01]  /*2d00*/  @P0 STG.E desc[UR40][R12.64], R99 ;  /* 0x000000630c000986 */ /* 0x0005e2000c101928 */
[----:B------:R-:W-:Y:S05]  /*2d10*/  @!P1 BRA `(.L_x_33) ;  /* 0x0000000000049947 */ /* 0x000fea0003800000 */
[----:B------:R3:W5:Y:S02]  /*2d20*/  LDG.E.LTC128B R24, desc[UR40][R8.64+0x4] ;  /* 0x0000042808187981 */ /* 0x000764000c1e1920 */
.L_x_33:
[----:B------:R-:W-:Y:S05]  /*2d30*/  BSYNC B1 ;  /* 0x0000000000017941 */ /* 0x000fea0003800000 */
.L_x_32:
[----:B-----5:R-:W-:Y:S01]  /*2d40*/  LOP3.LUT R5, R24, 0xffffe000, RZ, 0xc0, !PT ;  /* 0xffffe00018057812 */ /* 0x020fe200078ec0ff */
[----:B------:R-:W-:Y:S01]  /*2d50*/  BSSY B1, `(.L_x_34) ;  /* 0x0000009000017945 */ /* 0x000fe20003800000 */
[----:B------:R-:W-:-:S03]  /*2d60*/  ISETP.GT.AND P0, PT, R4, 0x8, PT ;  /* 0x000000080400780c */ /* 0x000fc60003f04270 */
[----:B------:R-:W-:Y:S01]  /*2d70*/  FMUL R14, R5, R88 ;  /* 0x00000058050e7220 */ /* 0x000fe20000400000 */
[----:B------:R-:W-:-:S03]  /*2d80*/  ISETP.GT.AND P2, PT, R3, RZ, P0 ;  /* 0x000000ff0300720c */ /* 0x000fc60000744270 */
[----:B------:R-:W-:-:S05]  /*2d90*/  FFMA R27, R27, R19, R14 ;  /* 0x000000131b1b7223 */ /* 0x000fca000000000e */
[----:B------:R-:W-:-:S05]  /*2da0*/  F2FP.TF32.F32.PACK_B R27, R27 ;  /* 0x0000001bff1b723e */ /* 0x000fca00024050ff */
[----:B------:R4:W-:Y:S01]  /*2db0*/  @P1 STG.E desc[UR40][R12.64+0x4], R27 ;  /* 0x0000041b0c001986 */ /* 0x0009e2000c101928 */
[----:B------:R-:W-:Y:S05]  /*2dc0*/  @!P2 BRA `(.L_x_35) ;  /* 0x000000000004a947 */ /* 0x000fea0003800000 */
[----:B------:R0:W5:Y:S02]  /*2dd0*/  LDG.E.LTC128B R24, desc[UR40][R6.64+0x20] ;  /* 0x0000202806187981 */ /* 0x000164000c1e1920 */
.L_x_35:
[----:B------:R-:W-:Y:S05]  /*2de0*/  BSYNC B1 ;  /* 0x0000000000017941 */ /* 0x000fea0003800000 */
.L_x_34:
        /* <DEDUP_REMOVED lines=10> */
.L_x_37:
[----:B------:R-:W-:Y:S05]  /*2e90*/  BSYNC B1 ;  /* 0x0000000000017941 */ /* 0x000fea0003800000 */
.L_x_36:
[----:B0----5:R-:W-:Y:S01]  /*2ea0*/  LOP3.LUT R5, R24, 0xffffe000, RZ, 0xc0, !PT ;  /* 0xffffe00018057812 */ /* 0x021fe200078ec0ff */
[----:B------:R-:W-:Y:S01]  /*2eb0*/  BSSY B1, `(.L_x_38) ;  /* 0x0000008000017945 */ /* 0x000fe20003800000 */
[----:B------:R-:W-:-:S03]  /*2ec0*/  ISETP.GT.AND P0, PT, R3, 0x8, P0 ;  /* 0x000000080300780c */ /* 0x000fc60000704270 */
[----:B------:R-:W-:-:S04]  /*2ed0*/  FMUL R14, R5, R88 ;  /* 0x00000058050e7220 */ /* 0x000fc80000400000 */
[----:B------:R-:W-:-:S05]  /*2ee0*/  FFMA R29, R29, R19, R14 ;  /* 0x000000131d1d7223 */ /* 0x000fca000000000e */
[----:B------:R-:W-:-:S05]  /*2ef0*/  F2FP.TF32.F32.PACK_B R29, R29 ;  /* 0x0000001dff1d723e */ /* 0x000fca00024050ff */
[----:B------:R0:W-:Y:S01]  /*2f00*/  @P3 STG.E desc[UR40][R10.64+0x24], R29 ;  /* 0x0000241d0a003986 */ /* 0x0001e2000c101928 */
[----:B------:R-:W-:Y:S05]  /*2f10*/  @!P0 BRA `(.L_x_39) ;  /* 0x0000000000048947 */ /* 0x000fea0003800000 */
[----:B------:R0:W5:Y:S02]  /*2f20*/  LDG.E.LTC128B R24, desc[UR40][R8.64+0x20] ;  /* 0x0000202808187981 */ /* 0x000164000c1e1920 */
.L_x_39:
[----:B------:R-:W-:Y:S05]  /*2f30*/  BSYNC B1 ;  /* 0x0000000000017941 */ /* 0x000fea0003800000 */
.L_x_38:
[----:B-----5:R-:W-:Y:S01]  /*2f40*/  LOP3.LUT R5, R24, 0xffffe000, RZ, 0xc0, !PT ;  /* 0xffffe00018057812 */ /* 0x020fe200078ec0ff */
        /* <DEDUP_REMOVED lines=8> */
.L_x_41:
[----:B------:R-:W-:Y:S05]  /*2fd0*/  BSYNC B1 ;  /* 0x0000000000017941 */ /* 0x000fea0003800000 */
.L_x_40:
[----:B0----5:R-:W-:Y:S01]  /*2fe0*/  LOP3.LUT R5, R24, 0xffffe000, RZ, 0xc0, !PT ;  /* 0xffffe00018057812 */ /* 0x021fe200078ec0ff */
        /* <DEDUP_REMOVED lines=9> */
.L_x_43:
[----:B------:R-:W-:Y:S05]  /*3080*/  BSYNC B1 ;  /* 0x0000000000017941 */ /* 0x000fea0003800000 */
.L_x_42:
        /* <DEDUP_REMOVED lines=10> */
.L_x_45:
[----:B------:R-:W-:Y:S05]  /*3130*/  BSYNC B1 ;  /* 0x0000000000017941 */ /* 0x000fea0003800000 */
.L_x_44:
        /* <DEDUP_REMOVED lines=9> */
.L_x_47:
[----:B------:R-:W-:Y:S05]  /*31d0*/  BSYNC B1 ;  /* 0x0000000000017941 */ /* 0x000fea0003800000 */
.L_x_46:
        /* <DEDUP_REMOVED lines=9> */
.L_x_49:
[----:B------:R-:W-:Y:S05]  /*3270*/  BSYNC B1 ;  /* 0x0000000000017941 */ /* 0x000fea0003800000 */
.L_x_48:
        /* <DEDUP_REMOVED lines=10> */
.L_x_51:
[----:B------:R-:W-:Y:S05]  /*3320*/  BSYNC B1 ;  /* 0x0000000000017941 */ /* 0x000fea0003800000 */
.L_x_50:
        /* <DEDUP_REMOVED lines=10> */
.L_x_53:
[----:B------:R-:W-:Y:S05]  /*33d0*/  BSYNC B1 ;  /* 0x0000000000017941 */ /* 0x000fea0003800000 */
.L_x_52:
        /* <DEDUP_REMOVED lines=9> */
.L_x_55:
[----:B------:R-:W-:Y:S05]  /*3470*/  BSYNC B1 ;  /* 0x0000000000017941 */ /* 0x000fea0003800000 */
.L_x_54:
        /* <DEDUP_REMOVED lines=9> */
.L_x_57:
[----:B------:R-:W-:Y:S05]  /*3510*/  BSYNC B1 ;  /* 0x0000000000017941 */ /* 0x000fea0003800000 */
.L_x_56:
        /* <DEDUP_REMOVED lines=10> */
.L_x_59:
[----:B------:R-:W-:Y:S05]  /*35c0*/  BSYNC B1 ;  /* 0x0000000000017941 */ /* 0x000fea0003800000 */
.L_x_58:
        /* <DEDUP_REMOVED lines=10> */
.L_x_61:
[----:B------:R-:W-:Y:S05]  /*3670*/  BSYNC B1 ;  /* 0x0000000000017941 */ /* 0x000fea0003800000 */
.L_x_60:
        /* <DEDUP_REMOVED lines=9> */
.L_x_63:
[----:B------:R-:W-:Y:S05]  /*3710*/  BSYNC B1 ;  /* 0x0000000000017941 */ /* 0x000fea0003800000 */
.L_x_62:
        /* <DEDUP_REMOVED lines=9> */
.L_x_65:
[----:B------:R-:W-:Y:S05]  /*37b0*/  BSYNC B1 ;  /* 0x0000000000017941 */ /* 0x000fea0003800000 */
.L_x_64:
        /* <DEDUP_REMOVED lines=10> */
.L_x_67:
[----:B------:R-:W-:Y:S05]  /*3860*/  BSYNC B1 ;  /* 0x0000000000017941 */ /* 0x000fea0003800000 */
.L_x_66:
        /* <DEDUP_REMOVED lines=10> */
.L_x_69:
[----:B------:R-:W-:Y:S05]  /*3910*/  BSYNC B1 ;  /* 0x0000000000017941 */ /* 0x000fea0003800000 */
.L_x_68:
        /* <DEDUP_REMOVED lines=9> */
.L_x_71:
[----:B------:R-:W-:Y:S05]  /*39b0*/  BSYNC B1 ;  /* 0x0000000000017941 */ /* 0x000fea0003800000 */
.L_x_70:
        /* <DEDUP_REMOVED lines=9> */
.L_x_73:
[----:B------:R-:W-:Y:S05]  /*3a50*/  BSYNC B1 ;  /* 0x0000000000017941 */ /* 0x000fea0003800000 */
.L_x_72:
        /* <DEDUP_REMOVED lines=10> */
.L_x_75:
[----:B------:R-:W-:Y:S05]  /*3b00*/  BSYNC B1 ;  /* 0x0000000000017941 */ /* 0x000fea0003800000 */
.L_x_74:
        /* <DEDUP_REMOVED lines=10> */
.L_x_77:
[----:B------:R-:W-:Y:S05]  /*3bb0*/  BSYNC B1 ;  /* 0x0000000000017941 */ /* 0x000fea0003800000 */
.L_x_76:
        /* <DEDUP_REMOVED lines=9> */
.L_x_79:
[----:B------:R-:W-:Y:S05]  /*3c50*/  BSYNC B1 ;  /* 0x0000000000017941 */ /* 0x000fea0003800000 */
.L_x_78:
        /* <DEDUP_REMOVED lines=9> */
.L_x_81:
[----:B------:R-:W-:Y:S05]  /*3cf0*/  BSYNC B1 ;  /* 0x0000000000017941 */ /* 0x000fea0003800000 */
.L_x_80:
        /* <DEDUP_REMOVED lines=10> */
.L_x_83:
[----:B------:R-:W-:Y:S05]  /*3da0*/  BSYNC B1 ;  /* 0x0000000000017941 */ /* 0x000fea0003800000 */
.L_x_82:
        /* <DEDUP_REMOVED lines=10> */
.L_x_85:
[----:B------:R-:W-:Y:S05]  /*3e50*/  BSYNC B1 ;  /* 0x0000000000017941 */ /* 0x000fea0003800000 */
.L_x_84:
        /* <DEDUP_REMOVED lines=9> */
.L_x_87:
[----:B------:R-:W-:Y:S05]  /*3ef0*/  BSYNC B1 ;  /* 0x0000000000017941 */ /* 0x000fea0003800000 */
.L_x_86:
        /* <DEDUP_REMOVED lines=9> */
.L_x_89:
[----:B------:R-:W-:Y:S05]  /*3f90*/  BSYNC B1 ;  /* 0x0000000000017941 */ /* 0x000fea0003800000 */
.L_x_88:
        /* <DEDUP_REMOVED lines=10> */
.L_x_91:
[----:B------:R-:W-:Y:S05]  /*4040*/  BSYNC B1 ;  /* 0x0000000000017941 */ /* 0x000fea0003800000 */
.L_x_90:
        /* <DEDUP_REMOVED lines=10> */
.L_x_93:
[----:B------:R-:W-:Y:S05]  /*40f0*/  BSYNC B1 ;  /* 0x0000000000017941 */ /* 0x000fea0003800000 */
.L_x_92:
        /* <DEDUP_REMOVED lines=9> */
.L_x_95:
[----:B------:R-:W-:Y:S05]  /*4190*/  BSYNC B1 ;  /* 0x0000000000017941 */ /* 0x000fea0003800000 */
.L_x_94:
        /* <DEDUP_REMOVED lines=9> */
.L_x_97:
[----:B------:R-:W-:Y:S05]  /*4230*/  BSYNC B1 ;  /* 0x0000000000017941 */ /* 0x000fea0003800000 */
.L_x_96:
        /* <DEDUP_REMOVED lines=10> */
.L_x_99:
[----:B------:R-:W-:Y:S05]  /*42e0*/  BSYNC B1 ;  /* 0x0000000000017941 */ /* 0x000fea0003800000 */
.L_x_98:
        /* <DEDUP_REMOVED lines=10> */
.L_x_101:
[----:B------:R-:W-:Y:S05]  /*4390*/  BSYNC B1 ;  /* 0x0000000000017941 */ /* 0x000fea0003800000 */
.L_x_100:
        /* <DEDUP_REMOVED lines=9> */
.L_x_103:
[----:B------:R-:W-:Y:S05]  /*4430*/  BSYNC B1 ;  /* 0x0000000000017941 */ /* 0x000fea0003800000 */
.L_x_102:
        /* <DEDUP_REMOVED lines=9> */
.L_x_105:
[----:B------:R-:W-:Y:S05]  /*44d0*/  BSYNC B1 ;  /* 0x0000000000017941 */ /* 0x000fea0003800000 */
.L_x_104:
        /* <DEDUP_REMOVED lines=10> */
.L_x_107:
[----:B------:R-:W-:Y:S05]  /*4580*/  BSYNC B1 ;  /* 0x0000000000017941 */ /* 0x000fea0003800000 */
.L_x_106:
        /* <DEDUP_REMOVED lines=10> */
.L_x_109:
[----:B------:R-:W-:Y:S05]  /*4630*/  BSYNC B1 ;  /* 0x0000000000017941 */ /* 0x000fea0003800000 */
.L_x_108:
        /* <DEDUP_REMOVED lines=9> */
.L_x_111:
[----:B------:R-:W-:Y:S05]  /*46d0*/  BSYNC B1 ;  /* 0x0000000000017941 */ /* 0x000fea0003800000 */
.L_x_110:
        /* <DEDUP_REMOVED lines=9> */
.L_x_113:
[----:B------:R-:W-:Y:S05]  /*4770*/  BSYNC B1 ;  /* 0x0000000000017941 */ /* 0x000fea0003800000 */
.L_x_112:
        /* <DEDUP_REMOVED lines=10> */
.L_x_115:
[----:B------:R-:W-:Y:S05]  /*4820*/  BSYNC B1 ;  /* 0x0000000000017941 */ /* 0x000fea0003800000 */
.L_x_114:
        /* <DEDUP_REMOVED lines=10> */
.L_x_117:
[----:B------:R-:W-:Y:S05]  /*48d0*/  BSYNC B1 ;  /* 0x0000000000017941 */ /* 0x000fea0003800000 */
.L_x_116:
        /* <DEDUP_REMOVED lines=9> */
.L_x_119:
[----:B------:R-:W-:Y:S05]  /*4970*/  BSYNC B1 ;  /* 0x0000000000017941 */ /* 0x000fea0003800000 */
.L_x_118:
        /* <DEDUP_REMOVED lines=9> */
.L_x_121:
[----:B------:R-:W-:Y:S05]  /*4a10*/  BSYNC B1 ;  /* 0x0000000000017941 */ /* 0x000fea0003800000 */
.L_x_120:
        /* <DEDUP_REMOVED lines=10> */
.L_x_123:
[----:B------:R-:W-:Y:S05]  /*4ac0*/  BSYNC B1 ;  /* 0x0000000000017941 */ /* 0x000fea0003800000 */
.L_x_122:
        /* <DEDUP_REMOVED lines=10> */
.L_x_125:
[----:B------:R-:W-:Y:S05]  /*4b70*/  BSYNC B1 ;  /* 0x0000000000017941 */ /* 0x000fea0003800000 */
.L_x_124:
        /* <DEDUP_REMOVED lines=9> */
.L_x_127:
[----:B------:R-:W-:Y:S05]  /*4c10*/  BSYNC B1 ;  /* 0x0000000000017941 */ /* 0x000fea0003800000 */
.L_x_126:
        /* <DEDUP_REMOVED lines=9> */
.L_x_129:
[----:B------:R-:W-:Y:S05]  /*4cb0*/  BSYNC B1 ;  /* 0x0000000000017941 */ /* 0x000fea0003800000 */
.L_x_128:
        /* <DEDUP_REMOVED lines=10> */
.L_x_131:
[----:B------:R-:W-:Y:S05]  /*4d60*/  BSYNC B1 ;  /* 0x0000000000017941 */ /* 0x000fea0003800000 */
.L_x_130:
        /* <DEDUP_REMOVED lines=10> */
.L_x_133:
[----:B------:R-:W-:Y:S05]  /*4e10*/  BSYNC B1 ;  /* 0x0000000000017941 */ /* 0x000fea0003800000 */
.L_x_132:
        /* <DEDUP_REMOVED lines=9> */
.L_x_135:
[----:B------:R-:W-:Y:S05]  /*4eb0*/  BSYNC B1 ;  /* 0x0000000000017941 */ /* 0x000fea0003800000 */
.L_x_134:
        /* <DEDUP_REMOVED lines=9> */
.L_x_137:
[----:B------:R-:W-:Y:S05]  /*4f50*/  BSYNC B1 ;  /* 0x0000000000017941 */ /* 0x000fea0003800000 */
.L_x_136:
        /* <DEDUP_REMOVED lines=10> */
.L_x_139:
[----:B------:R-:W-:Y:S05]  /*5000*/  BSYNC B1 ;  /* 0x0000000000017941 */ /* 0x000fea0003800000 */
.L_x_138:
        /* <DEDUP_REMOVED lines=10> */
.L_x_141:
[----:B------:R-:W-:Y:S05]  /*50b0*/  BSYNC B1 ;  /* 0x0000000000017941 */ /* 0x000fea0003800000 */
.L_x_140:
        /* <DEDUP_REMOVED lines=9> */
.L_x_143:
[----:B------:R-:W-:Y:S05]  /*5150*/  BSYNC B1 ;  /* 0x0000000000017941 */ /* 0x000fea0003800000 */
.L_x_142:
        /* <DEDUP_REMOVED lines=9> */
.L_x_145:
[----:B------:R-:W-:Y:S05]  /*51f0*/  BSYNC B1 ;  /* 0x0000000000017941 */ /* 0x000fea0003800000 */
.L_x_144:
        /* <DEDUP_REMOVED lines=10> */
.L_x_147:
[----:B------:R-:W-:Y:S05]  /*52a0*/  BSYNC B1 ;  /* 0x0000000000017941 */ /* 0x000fea0003800000 */
.L_x_146:
[----:B-----5:R-:W-:Y:S01]  /*52b0*/  LOP3.LUT R5, R24, 0xffffe000, RZ, 0xc0, !PT ;  /* 0xffffe00018057812 */ /* 0x020fe200078ec0ff */
[----:B------:R-:W-:Y:S01]  /*52c0*/  BSSY B1, `(.L_x_148) ;  /* 0x000000b000017945 */ /* 0x000fe20003800000 */
[----:B------:R-:W-:Y:S01]  /*52d0*/  ISETP.GT.AND P1, PT, R4, 0x79, PT ;  /* 0x000000790400780c */ /* 0x000fe20003f24270 */
[----:B------:R-:W-:Y:S02]  /*52e0*/  @P2 IMAD.MOV.U32 R4, RZ, RZ, R10 ;  /* 0x000000ffff042224 */ /* 0x000fe400078e000a */
[----:B------:R-:W-:Y:S01]  /*52f0*/  FMUL R5, R5, R88 ;  /* 0x0000005805057220 */ /* 0x000fe20000400000 */
[----:B------:R-:W-:-:S03]  /*5300*/  ISETP.GT.AND P3, PT, R3, RZ, P1 ;  /* 0x000000ff0300720c */ /* 0x000fc60000f64270 */
[----:B------:R-:W-:Y:S01]  /*5310*/  FFMA R15, R84, R19, R5 ;  /* 0x00000013540f7223 */ /* 0x000fe20000000005 */
[----:B------:R-:W-:-:S04]  /*5320*/  @P2 IMAD.MOV.U32 R5, RZ, RZ, R11 ;  /* 0x000000ffff052224 */ /* 0x000fc800078e000b */
[----:B------:R-:W-:-:S05]  /*5330*/  F2FP.TF32.F32.PACK_B R15, R15 ;  /* 0x0000000fff0f723e */ /* 0x000fca00024050ff */
[----:B------:R0:W-:Y:S01]  /*5340*/  @P2 STG.E desc[UR40][R4.64+0x1e0], R15 ;  /* 0x0001e00f04002986 */ /* 0x0001e2000c101928 */
[----:B------:R-:W-:Y:S05]  /*5350*/  @!P3 BRA `(.L_x_149) ;  /* 0x000000000004b947 */ /* 0x000fea0003800000 */
[----:B------:R0:W5:Y:S02]  /*5360*/  LDG.E.LTC128B R24, desc[UR40][R6.64+0x1e4] ;  /* 0x0001e42806187981 */ /* 0x000164000c1e1920 */
.L_x_149:
[----:B------:R-:W-:Y:S05]  /*5370*/  BSYNC B1 ;  /* 0x0000000000017941 */ /* 0x000fea0003800000 */
.L_x_148:
        /* <DEDUP_REMOVED lines=9> */
.L_x_151:
[----:B------:R-:W-:Y:S05]  /*5410*/  BSYNC B1 ;  /* 0x0000000000017941 */ /* 0x000fea0003800000 */
.L_x_150:
[----:B-----5:R-:W-:Y:S01]  /*5420*/  LOP3.LUT R5, R24, 0xffffe000, RZ, 0xc0, !PT ;  /* 0xffffe00018057812 */ /* 0x020fe200078ec0ff */
[----:B------:R-:W-:Y:S01]  /*5430*/  @P0 IMAD.MOV.U32 R4, RZ, RZ, R12 ;  /* 0x000000ffff040224 */ /* 0x000fe200078e000c */
[----:B------:R-:W-:Y:S01]  /*5440*/  ISETP.GT.AND P1, PT, R3, 0x8, P1 ;  /* 0x000000080300780c */ /* 0x000fe20000f24270 */
[----:B------:R-:W-:Y:S02]  /*5450*/  BSSY B1, `(.L_x_152) ;  /* 0x0000008000017945 */ /* 0x000fe40003800000 */
[----:B------:R-:W-:-:S04]  /*5460*/  FMUL R5, R5, R88 ;  /* 0x0000005805057220 */ /* 0x000fc80000400000 */
[----:B-1----:R-:W-:Y:S01]  /*5470*/  FFMA R7, R86, R19, R5 ;  /* 0x0000001356077223 */ /* 0x002fe20000000005 */
[----:B------:R-:W-:-:S04]  /*5480*/  @P0 IMAD.MOV.U32 R5, RZ, RZ, R13 ;  /* 0x000000ffff050224 */ /* 0x000fc800078e000d */
[----:B------:R-:W-:-:S05]  /*5490*/  F2FP.TF32.F32.PACK_B R7, R7 ;  /* 0x00000007ff07723e */ /* 0x000fca00024050ff */
[----:B------:R1:W-:Y:S01]  /*54a0*/  @P0 STG.E desc[UR40][R4.64+0x1e0], R7 ;  /* 0x0001e00704000986 */ /* 0x0003e2000c101928 */
[----:B------:R-:W-:Y:S05]  /*54b0*/  @!P1 BRA `(.L_x_153) ;  /* 0x0000000000049947 */ /* 0x000fea0003800000 */
[----:B------:R0:W5:Y:S02]  /*54c0*/  LDG.E.LTC128B R24, desc[UR40][R8.64+0x1e4] ;  /* 0x0001e42808187981 */ /* 0x000164000c1e1920 */
.L_x_153:
[----:B------:R-:W-:Y:S05]  /*54d0*/  BSYNC B1 ;  /* 0x0000000000017941 */ /* 0x000fea0003800000 */
.L_x_152:
[----:B------:R-:W-:Y:S05]  /*54e0*/  @!P1 BRA `(.L_x_154) ;  /* 0x0000001000e89947 */ /* 0x000fea0003800000 */
[----:B-----5:R-:W-:-:S05]  /*54f0*/  LOP3.LUT R3, R24, 0xffffe000, RZ, 0xc0, !PT ;  /* 0xffffe00018037812 */ /* 0x020fca00078ec0ff */
[----:B-1----:R-:W-:-:S04]  /*5500*/  FMUL R4, R3, R88 ;  /* 0x0000005803047220 */ /* 0x002fc80000400000 */
[----:B------:R-:W-:-:S05]  /*5510*/  FFMA R87, R87, R19, R4 ;  /* 0x0000001357577223 */ /* 0x000fca0000000004 */
[----:B------:R-:W-:-:S05]  /*5520*/  F2FP.TF32.F32.PACK_B R87, R87 ;  /* 0x00000057ff57723e */ /* 0x000fca00024050ff */
[----:B------:R1:W-:Y:S01]  /*5530*/  STG.E desc[UR40][R12.64+0x1e4], R87 ;  /* 0x0001e4570c007986 */ /* 0x0003e2000c101928 */
[----:B------:R-:W-:Y:S05]  /*5540*/  BRA `(.L_x_154) ;  /* 0x0000001000d07947 */ /* 0x000fea0003800000 */
.L_x_29:
[----:B------:R-:W-:Y:S01]  /*5550*/  ISETP.GT.AND P4, PT, R4, 0x1, PT ;  /* 0x000000010400780c */ /* 0x000fe20003f84270 */
[----:B------:R-:W-:Y:S01]  /*5560*/  ULDC.64 UR4, c[0x0][0x5c0] ;  /* 0x0001700000047ab9 */ /* 0x000fe20000000a00 */
[-C--:B------:R-:W-:Y:S01]  /*5570*/  FMUL R5, R24, R19.reuse ;  /* 0x0000001318057220 */ /* 0x080fe20000400000 */
[----:B------:R-:W-:Y:S01]  /*5580*/  LEA R6, P3, R102, UR4, 0x2 ;  /* 0x0000000466067c11 */ /* 0x000fe2000f8610ff */
[-C--:B------:R-:W-:Y:S01]  /*5590*/  FMUL R25, R25, R19.reuse ;  /* 0x0000001319197220 */ /* 0x080fe20000400000 */
[----:B------:R-:W-:Y:S01]  /*55a0*/  ISETP.GT.AND P1, PT, R3, RZ, P4 ;  /* 0x000000ff0300720c */ /* 0x000fe20002724270 */
[-C--:B------:R-:W-:Y:S01]  /*55b0*/  FMUL R11, R26, R19.reuse ;  /* 0x000000131a0b7220 */ /* 0x080fe20000400000 */
[----:B------:R-:W-:Y:S01]  /*55c0*/  LEA.HI.X R7, R102, UR5, R113, 0x2, P3 ;  /* 0x0000000566077c11 */ /* 0x000fe200098f1471 */
[----:B------:R-:W-:Y:S01]  /*55d0*/  FMUL R27, R27, R19 ;  /* 0x000000131b1b7220 */ /* 0x000fe20000400000 */
[----:B------:R-:W-:Y:S01]  /*55e0*/  F2FP.TF32.F32.PACK_B R5, R5 ;  /* 0x00000005ff05723e */ /* 0x000fe200024050ff */
[----:B------:R-:W-:Y:S01]  /*55f0*/  FMUL R29, R29, R19 ;  /* 0x000000131d1d7220 */ /* 0x000fe20000400000 */
[----:B------:R-:W-:Y:S01]  /*5600*/  F2FP.TF32.F32.PACK_B R25, R25 ;  /* 0x00000019ff19723e */ /* 0x000fe200024050ff */
[-C--:B------:R-:W-:Y:S01]  /*5610*/  FMUL R31, R31, R19.reuse ;  /* 0x000000131f1f7220 */ /* 0x080fe20000400000 */
[C---:B------:R-:W-:Y:S01]  /*5620*/  SHF.L.U64.HI R9, R92.reuse, 0x2, R91 ;  /* 0x000000025c097819 */ /* 0x040fe2000001025b */
[----:B------:R0:W-:Y:S01]  /*5630*/  @P2 STG.E desc[UR40][R6.64], R5 ;  /* 0x0000000506002986 */ /* 0x0001e2000c101928 */
[----:B------:R-:W-:Y:S01]  /*5640*/  LEA R8, P3, R92, R6, 0x2 ;  /* 0x000000065c087211 */ /* 0x000fe200078610ff */
[-C--:B------:R-:W-:Y:S01]  /*5650*/  FMUL R13, R32, R19.reuse ;  /* 0x00000013200d7220 */ /* 0x080fe20000400000 */
[C---:B------:R-:W-:Y:S01]  /*5660*/  ISETP.GT.AND P2, PT, R4.reuse, 0x8, PT ;  /* 0x000000080400780c */ /* 0x040fe20003f44270 */
[----:B------:R-:W-:Y:S01]  /*5670*/  @P1 STG.E desc[UR40][R6.64+0x4], R25 ;  /* 0x0000041906001986 */ /* 0x000fe2000c101928 */
[----:B------:R-:W-:Y:S01]  /*5680*/  ISETP.GT.AND P1, PT, R4, 0x9, PT ;  /* 0x000000090400780c */ /* 0x000fe20003f24270 */
[----:B------:R-:W-:Y:S01]  /*5690*/  IMAD.X R9, R9, 0x1, R7, P3 ;  /* 0x0000000109097824 */ /* 0x000fe200018e0607 */
[----:B------:R-:W-:Y:S01]  /*56a0*/  ISETP.GT.AND P0, PT, R3, 0x8, P0 ;  /* 0x000000080300780c */ /* 0x000fe20000704270 */
[-C--:B------:R-:W-:Y:S01]  /*56b0*/  FMUL R33, R33, R19.reuse ;  /* 0x0000001321217220 */ /* 0x080fe20000400000 */
[----:B------:R-:W-:Y:S01]  /*56c0*/  ISETP.GT.AND P4, PT, R3, 0x8, P4 ;  /* 0x000000080300780c */ /* 0x000fe20002784270 */
[-C--:B------:R-:W-:Y:S01]  /*56d0*/  FMUL R35, R35, R19.reuse ;  /* 0x0000001323237220 */ /* 0x080fe20000400000 */
[C---:B------:R-:W-:Y:S01]  /*56e0*/  ISETP.GT.AND P5, PT, R3.reuse, RZ, P2 ;  /* 0x000000ff0300720c */ /* 0x040fe200017a4270 */
[-C--:B0-----:R-:W-:Y:S01]  /*56f0*/  FMUL R5, R28, R19.reuse ;  /* 0x000000131c057220 */ /* 0x081fe20000400000 */
[----:B------:R-:W-:Y:S01]  /*5700*/  ISETP.GT.AND P3, PT, R3, RZ, P1 ;  /* 0x000000ff0300720c */ /* 0x000fe20000f64270 */
[----:B------:R-:W-:Y:S01]  /*5710*/  FMUL R37, R37, R19 ;  /* 0x0000001325257220 */ /* 0x000fe20000400000 */
[----:B------:R-:W-:Y:S01]  /*5720*/  F2FP.TF32.F32.PACK_B R11, R11 ;  /* 0x0000000bff0b723e */ /* 0x000fe200024050ff */
[----:B------:R-:W-:Y:S01]  /*5730*/  FMUL R39, R39, R19 ;  /* 0x0000001327277220 */ /* 0x000fe20000400000 */
[----:B------:R-:W-:Y:S01]  /*5740*/  F2FP.TF32.F32.PACK_B R27, R27 ;  /* 0x0000001bff1b723e */ /* 0x000fe200024050ff */
[----:B------:R-:W-:Y:S01]  /*5750*/  FMUL R41, R41, R19 ;  /* 0x0000001329297220 */ /* 0x000fe20000400000 */
[----:B------:R-:W-:Y:S01]  /*5760*/  F2FP.TF32.F32.PACK_B R5, R5 ;  /* 0x00000005ff05723e */ /* 0x000fe200024050ff */
[----:B------:R0:W-:Y:S01]  /*5770*/  @P0 STG.E desc[UR40][R8.64], R11 ;  /* 0x0000000b08000986 */ /* 0x0001e2000c101928 */
[----:B------:R-:W-:Y:S01]  /*5780*/  F2FP.TF32.F32.PACK_B R29, R29 ;  /* 0x0000001dff1d723e */ /* 0x000fe200024050ff */
[-C--:B------:R-:W-:Y:S01]  /*5790*/  FMUL R43, R43, R19.reuse ;  /* 0x000000132b2b7220 */ /* 0x080fe20000400000 */
[C---:B------:R-:W-:Y:S01]  /*57a0*/  ISETP.GT.AND P0, PT, R4.reuse, 0x10, PT ;  /* 0x000000100400780c */ /* 0x040fe20003f04270 */
[----:B------:R-:W-:Y:S01]  /*57b0*/  @P4 STG.E desc[UR40][R8.64+0x4], R27 ;  /* 0x0000041b08004986 */ /* 0x000fe2000c101928 */
[----:B------:R-:W-:Y:S01]  /*57c0*/  ISETP.GT.AND P2, PT, R3, 0x8, P2 ;  /* 0x000000080300780c */ /* 0x000fe20001744270 */
[-C--:B------:R-:W-:Y:S01]  /*57d0*/  FMUL R45, R45, R19.reuse ;  /* 0x000000132d2d7220 */ /* 0x080fe20000400000 */
[C---:B------:R-:W-:Y:S01]  /*57e0*/  ISETP.GT.AND P1, PT, R3.reuse, 0x8, P1 ;  /* 0x000000080300780c */ /* 0x040fe20000f24270 */
[----:B------:R1:W-:Y:S01]  /*57f0*/  @P5 STG.E desc[UR40][R6.64+0x20], R5 ;  /* 0x0000200506005986 */ /* 0x0003e2000c101928 */
[----:B------:R-:W-:Y:S01]  /*5800*/  ISETP.GT.AND P5, PT, R3, RZ, P0 ;  /* 0x000000ff0300720c */ /* 0x000fe200007a4270 */
[----:B------:R-:W-:Y:S01]  /*5810*/  FMUL R47, R47, R19 ;  /* 0x000000132f2f7220 */ /* 0x000fe20000400000 */
[----:B------:R-:W-:Y:S01]  /*5820*/  F2FP.TF32.F32.PACK_B R31, R31 ;  /* 0x0000001fff1f723e */ /* 0x000fe200024050ff */
[----:B------:R-:W-:Y:S01]  /*5830*/  @P3 STG.E desc[UR40][R6.64+0x24], R29 ;  /* 0x0000241d06003986 */ /* 0x000fe2000c101928 */
[----:B------:R-:W-:Y:S01]  /*5840*/  ISETP.GT.AND P3, PT, R4, 0x11, PT ;  /* 0x000000110400780c */ /* 0x000fe20003f64270 */
[----:B0-----:R-:W-:Y:S01]  /*5850*/  FMUL R11, R30, R19 ;  /* 0x000000131e0b7220 */ /* 0x001fe20000400000 */
[----:B------:R-:W-:Y:S01]  /*5860*/  F2FP.TF32.F32.PACK_B R13, R13 ;  /* 0x0000000dff0d723e */ /* 0x000fe200024050ff */
[-C--:B------:R-:W-:Y:S01]  /*5870*/  FMUL R49, R49, R19.reuse ;  /* 0x0000001331317220 */ /* 0x080fe20000400000 */
[----:B------:R-:W-:Y:S01]  /*5880*/  ISETP.GT.AND P4, PT, R3, RZ, P3 ;  /* 0x000000ff0300720c */ /* 0x000fe20001f84270 */
[----:B------:R-:W-:Y:S01]  /*5890*/  FMUL R51, R51, R19 ;  /* 0x0000001333337220 */ /* 0x000fe20000400000 */
[----:B------:R-:W-:Y:S01]  /*58a0*/  F2FP.TF32.F32.PACK_B R11, R11 ;  /* 0x0000000bff0b723e */ /* 0x000fe200024050ff */
[----:B-1----:R-:W-:Y:S01]  /*58b0*/  FMUL R5, R34, R19 ;  /* 0x0000001322057220 */ /* 0x002fe20000400000 */
[----:B------:R-:W-:Y:S01]  /*58c0*/  F2FP.TF32.F32.PACK_B R33, R33 ;  /* 0x00000021ff21723e */ /* 0x000fe200024050ff */
[-C--:B------:R-:W-:Y:S01]  /*58d0*/  FMUL R53, R53, R19.reuse ;  /* 0x0000001335357220 */ /* 0x080fe20000400000 */
[----:B------:R-:W-:Y:S01]  /*58e0*/  ISETP.GT.AND P0, PT, R3, 0x8, P0 ;  /* 0x000000080300780c */ /* 0x000fe20000704270 */
[----:B------:R0:W-:Y:S01]  /*58f0*/  @P2 STG.E desc[UR40][R8.64+0x20], R11 ;  /* 0x0000200b08002986 */ /* 0x0001e2000c101928 */
[C---:B------:R-:W-:Y:S01]  /*5900*/  ISETP.GT.AND P2, PT, R4.reuse, 0x19, PT ;  /* 0x000000190400780c */ /* 0x040fe20003f44270 */
[----:B------:R-:W-:Y:S01]  /*5910*/  FMUL R55, R55, R19 ;  /* 0x0000001337377220 */ /* 0x000fe20000400000 */
[----:B------:R-:W-:Y:S01]  /*5920*/  F2FP.TF32.F32.PACK_B R5, R5 ;  /* 0x00000005ff05723e */ /* 0x000fe200024050ff */
[----:B------:R-:W-:Y:S01]  /*5930*/  @P1 STG.E desc[UR40][R8.64+0x24], R31 ;  /* 0x0000241f08001986 */ /* 0x000fe2000c101928 */
[----:B------:R-:W-:Y:S01]  /*5940*/  ISETP.GT.AND P1, PT, R4, 0x18, PT ;  /* 0x000000180400780c */ /* 0x000fe20003f24270 */
[----:B------:R-:W-:Y:S01]  /*5950*/  FMUL R57, R57, R19 ;  /* 0x0000001339397220 */ /* 0x000fe20000400000 */
[----:B------:R-:W-:Y:S01]  /*5960*/  F2FP.TF32.F32.PACK_B R35, R35 ;  /* 0x00000023ff23723e */ /* 0x000fe200024050ff */
[----:B------:R1:W-:Y:S01]  /*5970*/  @P5 STG.E desc[UR40][R6.64+0x40], R13 ;  /* 0x0000400d06005986 */ /* 0x0003e2000c101928 */
[----:B------:R-:W-:Y:S01]  /*5980*/  ISETP.GT.AND P5, PT, R3, RZ, P1 ;  /* 0x000000ff0300720c */ /* 0x000fe20000fa4270 */
[----:B------:R-:W-:Y:S01]  /*5990*/  FMUL R59, R59, R19 ;  /* 0x000000133b3b7220 */ /* 0x000fe20000400000 */
[----:B------:R-:W-:Y:S01]  /*59a0*/  F2FP.TF32.F32.PACK_B R37, R37 ;  /* 0x00000025ff25723e */ /* 0x000fe200024050ff */
[----:B------:R-:W-:Y:S01]  /*59b0*/  @P4 STG.E desc[UR40][R6.64+0x44], R33 ;  /* 0x0000442106004986 */ /* 0x000fe2000c101928 */
[C---:B------:R-:W-:Y:S01]  /*59c0*/  ISETP.GT.AND P4, PT, R3.reuse, 0x8, P3 ;  /* 0x000000080300780c */ /* 0x040fe20001f84270 */
[-C--:B0-----:R-:W-:Y:S01]  /*59d0*/  FMUL R11, R36, R19.reuse ;  /* 0x00000013240b7220 */ /* 0x081fe20000400000 */
[----:B------:R-:W-:Y:S01]  /*59e0*/  ISETP.GT.AND P3, PT, R3, RZ, P2 ;  /* 0x000000ff0300720c */ /* 0x000fe20001764270 */
[----:B------:R0:W-:Y:S01]  /*59f0*/  @P0 STG.E desc[UR40][R8.64+0x40], R5 ;  /* 0x0000400508000986 */ /* 0x0001e2000c101928 */
[----:B------:R-:W-:Y:S01]  /*5a00*/  ISETP.GT.AND P0, PT, R4, 0x20, PT ;  /* 0x000000200400780c */ /* 0x000fe20003f04270 */
[----:B------:R-:W-:Y:S01]  /*5a10*/  FMUL R61, R61, R19 ;  /* 0x000000133d3d7220 */ /* 0x000fe20000400000 */
[----:B------:R-:W-:Y:S01]  /*5a20*/  F2FP.TF32.F32.PACK_B R11, R11 ;  /* 0x0000000bff0b723e */ /* 0x000fe200024050ff */
[-C--:B-1----:R-:W-:Y:S01]  /*5a30*/  FMUL R13, R40, R19.reuse ;  /* 0x00000013280d7220 */ /* 0x082fe20000400000 */
[----:B------:R-:W-:Y:S01]  /*5a40*/  ISETP.GT.AND P1, PT, R3, 0x8, P1 ;  /* 0x000000080300780c */ /* 0x000fe20000f24270 */
[----:B------:R-:W-:Y:S01]  /*5a50*/  FMUL R63, R63, R19 ;  /* 0x000000133f3f7220 */ /* 0x000fe20000400000 */
[----:B------:R-:W-:Y:S01]  /*5a60*/  F2FP.TF32.F32.PACK_B R39, R39 ;  /* 0x00000027ff27723e */ /* 0x000fe200024050ff */
[----:B------:R-:W-:Y:S01]  /*5a70*/  FMUL R65, R65, R19 ;  /* 0x0000001341417220 */ /* 0x000fe20000400000 */
[----:B------:R-:W-:Y:S01]  /*5a80*/  F2FP.TF32.F32.PACK_B R13, R13 ;  /* 0x0000000dff0d723e */ /* 0x000fe200024050ff */
[----:B------:R-:W-:Y:S01]  /*5a90*/  @P4 STG.E desc[UR40][R8.64+0x44], R35 ;  /* 0x0000442308004986 */ /* 0x000fe2000c101928 */
[C---:B------:R-:W-:Y:S01]  /*5aa0*/  ISETP.GT.AND P4, PT, R3.reuse, 0x8, P2 ;  /* 0x000000080300780c */ /* 0x040fe20001784270 */
[-C--:B0-----:R-:W-:Y:S01]  /*5ab0*/  FMUL R5, R38, R19.reuse ;  /* 0x0000001326057220 */ /* 0x081fe20000400000 */
[C---:B------:R-:W-:Y:S01]  /*5ac0*/  ISETP.GT.AND P2, PT, R4.reuse, 0x21, PT ;  /* 0x000000210400780c */ /* 0x040fe20003f44270 */
[----:B------:R0:W-:Y:S01]  /*5ad0*/  @P5 STG.E desc[UR40][R6.64+0x60], R11 ;  /* 0x0000600b06005986 */ /* 0x0001e2000c101928 */
[----:B------:R-:W-:Y:S01]  /*5ae0*/  ISETP.GT.AND P5, PT, R3, RZ, P0 ;  /* 0x000000ff0300720c */ /* 0x000fe200007a4270 */
[----:B------:R-:W-:Y:S01]  /*5af0*/  FMUL R67, R67, R19 ;  /* 0x0000001343437220 */ /* 0x000fe20000400000 */
[----:B------:R-:W-:Y:S01]  /*5b00*/  F2FP.TF32.F32.PACK_B R5, R5 ;  /* 0x00000005ff05723e */ /* 0x000fe200024050ff */
[----:B------:R-:W-:Y:S01]  /*5b10*/  @P3 STG.E desc[UR40][R6.64+0x64], R37 ;  /* 0x0000642506003986 */ /* 0x000fe2000c101928 */
[----:B------:R-:W-:Y:S01]  /*5b20*/  ISETP.GT.AND P3, PT, R3, RZ, P2 ;  /* 0x000000ff0300720c */ /* 0x000fe20001764270 */
[----:B------:R-:W-:Y:S01]  /*5b30*/  FMUL R69, R69, R19 ;  /* 0x0000001345457220 */ /* 0x000fe20000400000 */
[----:B------:R-:W-:Y:S01]  /*5b40*/  F2FP.TF32.F32.PACK_B R41, R41 ;  /* 0x00000029ff29723e */ /* 0x000fe200024050ff */
[----:B------:R1:W-:Y:S01]  /*5b50*/  @P1 STG.E desc[UR40][R8.64+0x60], R5 ;  /* 0x0000600508001986 */ /* 0x0003e2000c101928 */
[----:B------:R-:W-:Y:S01]  /*5b60*/  ISETP.GT.AND P1, PT, R4, 0x28, PT ;  /* 0x000000280400780c */ /* 0x000fe20003f24270 */
[-C--:B------:R-:W-:Y:S01]  /*5b70*/  FMUL R71, R71, R19.reuse ;  /* 0x0000001347477220 */ /* 0x080fe20000400000 */
[C---:B------:R-:W-:Y:S01]  /*5b80*/  ISETP.GT.AND P0, PT, R3.reuse, 0x8, P0 ;  /* 0x000000080300780c */ /* 0x040fe20000704270 */
[----:B------:R-:W-:Y:S01]  /*5b90*/  @P4 STG.E desc[UR40][R8.64+0x64], R39 ;  /* 0x0000642708004986 */ /* 0x000fe2000c101928 */
[C---:B------:R-:W-:Y:S01]  /*5ba0*/  ISETP.GT.AND P4, PT, R3.reuse, 0x8, P2 ;  /* 0x000000080300780c */ /* 0x040fe20001784270 */
[-C--:B0-----:R-:W-:Y:S01]  /*5bb0*/  FMUL R11, R44, R19.reuse ;  /* 0x000000132c0b7220 */ /* 0x081fe20000400000 */
[----:B------:R-:W-:Y:S01]  /*5bc0*/  ISETP.GT.AND P2, PT, R4, 0x29, PT ;  /* 0x000000290400780c */ /* 0x000fe20003f44270 */
[----:B------:R0:W-:Y:S01]  /*5bd0*/  @P5 STG.E desc[UR40][R6.64+0x80], R13 ;  /* 0x0000800d06005986 */ /* 0x0001e2000c101928 */
[----:B------:R-:W-:Y:S01]  /*5be0*/  ISETP.GT.AND P5, PT, R3, RZ, P1 ;  /* 0x000000ff0300720c */ /* 0x000fe20000fa4270 */
[----:B------:R-:W-:Y:S01]  /*5bf0*/  FMUL R73, R73, R19 ;  /* 0x0000001349497220 */ /* 0x000fe20000400000 */
[----:B------:R-:W-:Y:S01]  /*5c00*/  F2FP.TF32.F32.PACK_B R43, R43 ;  /* 0x0000002bff2b723e */ /* 0x000fe200024050ff */
[-C--:B-1----:R-:W-:Y:S01]  /*5c10*/  FMUL R5, R42, R19.reuse ;  /* 0x000000132a057220 */ /* 0x082fe20000400000 */
[----:B------:R-:W-:Y:S01]  /*5c20*/  @P3 STG.E desc[UR40][R6.64+0x84], R41 ;  /* 0x0000842906003986 */ /* 0x000fe2000c101928 */
[----:B------:R-:W-:Y:S01]  /*5c30*/  ISETP.GT.AND P3, PT, R3, RZ, P2 ;  /* 0x000000ff0300720c */ /* 0x000fe20001764270 */
[----:B------:R-:W-:Y:S01]  /*5c40*/  FMUL R75, R75, R19 ;  /* 0x000000134b4b7220 */ /* 0x000fe20000400000 */
[----:B------:R-:W-:Y:S01]  /*5c50*/  F2FP.TF32.F32.PACK_B R11, R11 ;  /* 0x0000000bff0b723e */ /* 0x000fe200024050ff */
[----:B------:R-:W-:Y:S01]  /*5c60*/  FMUL R77, R77, R19 ;  /* 0x000000134d4d7220 */ /* 0x000fe20000400000 */
[----:B------:R-:W-:Y:S01]  /*5c70*/  F2FP.TF32.F32.PACK_B R5, R5 ;  /* 0x00000005ff05723e */ /* 0x000fe200024050ff */
[----:B------:R-:W-:Y:S01]  /*5c80*/  FMUL R79, R79, R19 ;  /* 0x000000134f4f7220 */ /* 0x000fe20000400000 */
[----:B------:R-:W-:Y:S01]  /*5c90*/  F2FP.TF32.F32.PACK_B R45, R45 ;  /* 0x0000002dff2d723e */ /* 0x000fe200024050ff */
[-C--:B0-----:R-:W-:Y:S01]  /*5ca0*/  FMUL R13, R48, R19.reuse ;  /* 0x00000013300d7220 */ /* 0x081fe20000400000 */
[----:B------:R-:W-:Y:S01]  /*5cb0*/  ISETP.GT.AND P1, PT, R3, 0x8, P1 ;  /* 0x000000080300780c */ /* 0x000fe20000f24270 */
[----:B------:R0:W-:Y:S01]  /*5cc0*/  @P0 STG.E desc[UR40][R8.64+0x80], R5 ;  /* 0x0000800508000986 */ /* 0x0001e2000c101928 */
[----:B------:R-:W-:Y:S01]  /*5cd0*/  ISETP.GT.AND P0, PT, R4, 0x30, PT ;  /* 0x000000300400780c */ /* 0x000fe20003f04270 */
[----:B------:R-:W-:Y:S01]  /*5ce0*/  FMUL R81, R81, R19 ;  /* 0x0000001351517220 */ /* 0x000fe20000400000 */
[----:B------:R-:W-:Y:S01]  /*5cf0*/  F2FP.TF32.F32.PACK_B R47, R47 ;  /* 0x0000002fff2f723e */ /* 0x000fe200024050ff */
[----:B------:R-:W-:Y:S01]  /*5d00*/  @P4 STG.E desc[UR40][R8.64+0x84], R43 ;  /* 0x0000842b08004986 */ /* 0x000fe2000c101928 */
[C---:B------:R-:W-:Y:S01]  /*5d10*/  ISETP.GT.AND P4, PT, R3.reuse, 0x8, P2 ;  /* 0x000000080300780c */ /* 0x040fe20001784270 */
[-C--:B------:R-:W-:Y:S01]  /*5d20*/  FMUL R15, R82, R19.reuse ;  /* 0x00000013520f7220 */ /* 0x080fe20000400000 */
[----:B------:R-:W-:Y:S01]  /*5d30*/  ISETP.GT.AND P2, PT, R4, 0x31, PT ;  /* 0x000000310400780c */ /* 0x000fe20003f44270 */
[----:B------:R1:W-:Y:S01]  /*5d40*/  @P5 STG.E desc[UR40][R6.64+0xa0], R11 ;  /* 0x0000a00b06005986 */ /* 0x0003e2000c101928 */
[----:B------:R-:W-:Y:S01]  /*5d50*/  ISETP.GT.AND P5, PT, R3, RZ, P0 ;  /* 0x000000ff0300720c */ /* 0x000fe200007a4270 */
[----:B------:R-:W-:Y:S01]  /*5d60*/  FMUL R83, R83, R19 ;  /* 0x0000001353537220 */ /* 0x000fe20000400000 */
[----:B------:R-:W-:Y:S01]  /*5d70*/  F2FP.TF32.F32.PACK_B R13, R13 ;  /* 0x0000000dff0d723e */ /* 0x000fe200024050ff */
[-C--:B0-----:R-:W-:Y:S01]  /*5d80*/  FMUL R5, R46, R19.reuse ;  /* 0x000000132e057220 */ /* 0x081fe20000400000 */
[----:B------:R-:W-:Y:S01]  /*5d90*/  @P3 STG.E desc[UR40][R6.64+0xa4], R45 ;  /* 0x0000a42d06003986 */ /* 0x000fe2000c101928 */
[----:B------:R-:W-:Y:S01]  /*5da0*/  ISETP.GT.AND P3, PT, R3, RZ, P2 ;  /* 0x000000ff0300720c */ /* 0x000fe20001764270 */
[----:B------:R-:W-:Y:S01]  /*5db0*/  FMUL R21, R84, R19 ;  /* 0x0000001354157220 */ /* 0x000fe20000400000 */
[----:B------:R-:W-:Y:S01]  /*5dc0*/  F2FP.TF32.F32.PACK_B R49, R49 ;  /* 0x00000031ff31723e */ /* 0x000fe200024050ff */
[----:B------:R-:W-:Y:S01]  /*5dd0*/  FMUL R85, R85, R19 ;  /* 0x0000001355557220 */ /* 0x000fe20000400000 */
[----:B------:R-:W-:Y:S01]  /*5de0*/  F2FP.TF32.F32.PACK_B R5, R5 ;  /* 0x00000005ff05723e */ /* 0x000fe200024050ff */
[-C--:B------:R-:W-:Y:S01]  /*5df0*/  FMUL R87, R87, R19.reuse ;  /* 0x0000001357577220 */ /* 0x080fe20000400000 */
[----:B------:R-:W-:Y:S01]  /*5e00*/  ISETP.GT.AND P0, PT, R3, 0x8, P0 ;  /* 0x000000080300780c */ /* 0x000fe20000704270 */
[----:B-1----:R-:W-:Y:S01]  /*5e10*/  FMUL R11, R52, R19 ;  /* 0x00000013340b7220 */ /* 0x002fe20000400000 */
[----:B------:R-:W-:Y:S01]  /*5e20*/  F2FP.TF32.F32.PACK_B R51, R51 ;  /* 0x00000033ff33723e */ /* 0x000fe200024050ff */
[----:B------:R0:W-:Y:S01]  /*5e30*/  @P1 STG.E desc[UR40][R8.64+0xa0], R5 ;  /* 0x0000a00508001986 */ /* 0x0001e2000c101928 */
[----:B------:R-:W-:-:S02]  /*5e40*/  ISETP.GT.AND P1, PT, R4, 0x38, PT ;  /* 0x000000380400780c */ /* 0x000fc40003f24270 */
[----:B------:R-:W-:Y:S01]  /*5e50*/  F2FP.TF32.F32.PACK_B R11, R11 ;  /* 0x0000000bff0b723e */ /* 0x000fe200024050ff */
[----:B------:R-:W-:Y:S01]  /*5e60*/  @P4 STG.E desc[UR40][R8.64+0xa4], R47 ;  /* 0x0000a42f08004986 */ /* 0x000fe2000c101928 */
[C---:B------:R-:W-:Y:S02]  /*5e70*/  ISETP.GT.AND P4, PT, R3.reuse, 0x8, P2 ;  /* 0x000000080300780c */ /* 0x040fe40001784270 */
[----:B------:R-:W-:Y:S01]  /*5e80*/  ISETP.GT.AND P2, PT, R4, 0x39, PT ;  /* 0x000000390400780c */ /* 0x000fe20003f44270 */
[----:B------:R1:W-:Y:S01]  /*5e90*/  @P5 STG.E desc[UR40][R6.64+0xc0], R13 ;  /* 0x0000c00d06005986 */ /* 0x0003e2000c101928 */
[C---:B------:R-:W-:Y:S02]  /*5ea0*/  ISETP.GT.AND P5, PT, R3.reuse, RZ, P1 ;  /* 0x000000ff0300720c */ /* 0x040fe40000fa4270 */
[----:B------:R-:W-:Y:S01]  /*5eb0*/  F2FP.TF32.F32.PACK_B R53, R53 ;  /* 0x00000035ff35723e */ /* 0x000fe200024050ff */
[----:B0-----:R-:W-:Y:S01]  /*5ec0*/  FMUL R5, R50, R19 ;  /* 0x0000001332057220 */ /* 0x001fe20000400000 */
[----:B------:R-:W-:Y:S01]  /*5ed0*/  @P3 STG.E desc[UR40][R6.64+0xc4], R49 ;  /* 0x0000c43106003986 */ /* 0x000fe2000c101928 */
[----:B------:R-:W-:-:S02]  /*5ee0*/  ISETP.GT.AND P3, PT, R3, RZ, P2 ;  /* 0x000000ff0300720c */ /* 0x000fc40001764270 */
[----:B------:R-:W-:Y:S02]  /*5ef0*/  ISETP.GT.AND P1, PT, R3, 0x8, P1 ;  /* 0x000000080300780c */ /* 0x000fe40000f24270 */
[----:B------:R-:W-:Y:S01]  /*5f00*/  F2FP.TF32.F32.PACK_B R5, R5 ;  /* 0x00000005ff05723e */ /* 0x000fe200024050ff */
[----:B-1----:R-:W-:Y:S01]  /*5f10*/  FMUL R13, R56, R19 ;  /* 0x00000013380d7220 */ /* 0x002fe20000400000 */
[----:B------:R-:W-:-:S03]  /*5f20*/  F2FP.TF32.F32.PACK_B R55, R55 ;  /* 0x00000037ff37723e */ /* 0x000fc600024050ff */
[----:B------:R0:W-:Y:S01]  /*5f30*/  @P0 STG.E desc[UR40][R8.64+0xc0], R5 ;  /* 0x0000c00508000986 */ /* 0x0001e2000c101928 */
[C---:B------:R-:W-:Y:S02]  /*5f40*/  ISETP.GT.AND P0, PT, R4.reuse, 0x40, PT ;  /* 0x000000400400780c */ /* 0x040fe40003f04270 */
        /* <DEDUP_REMOVED lines=71> */
[----:B------:R-:W-:Y:S01]  /*63c0*/  @P3 STG.E desc[UR40][R6.64+0x164], R69 ;  /* 0x0001644506003986 */ /* 0x000fe2000c101928 */
[----:B0-----:R-:W-:Y:S01]  /*63d0*/  FMUL R5, R70, R19 ;  /* 0x0000001346057220 */ /* 0x001fe20000400000 */
[----:B------:R-:W-:-:S02]  /*63e0*/  ISETP.GT.AND P3, PT, R3, RZ, P2 ;  /* 0x000000ff0300720c */ /* 0x000fc40001764270 */
[----:B------:R-:W-:Y:S02]  /*63f0*/  ISETP.GT.AND P0, PT, R3, 0x8, P0 ;  /* 0x000000080300780c */ /* 0x000fe40000704270 */
[----:B------:R-:W-:Y:S01]  /*6400*/  F2FP.TF32.F32.PACK_B R5, R5 ;  /* 0x00000005ff05723e */ /* 0x000fe200024050ff */
[----:B-1----:R-:W-:Y:S01]  /*6410*/  FMUL R11, R76, R19 ;  /* 0x000000134c0b7220 */ /* 0x002fe20000400000 */
[----:B------:R-:W-:-:S03]  /*6420*/  F2FP.TF32.F32.PACK_B R75, R75 ;  /* 0x0000004bff4b723e */ /* 0x000fc600024050ff */
[----:B------:R0:W-:Y:S01]  /*6430*/  @P1 STG.E desc[UR40][R8.64+0x160], R5 ;  /* 0x0001600508001986 */ /* 0x0001e2000c101928 */
[----:B------:R-:W-:Y:S02]  /*6440*/  F2FP.TF32.F32.PACK_B R77, R77 ;  /* 0x0000004dff4d723e */ /* 0x000fe400024050ff */
[----:B------:R-:W-:Y:S01]  /*6450*/  F2FP.TF32.F32.PACK_B R11, R11 ;  /* 0x0000000bff0b723e */ /* 0x000fe200024050ff */
[----:B------:R-:W-:Y:S01]  /*6460*/  @P4 STG.E desc[UR40][R8.64+0x164], R71 ;  /* 0x0001644708004986 */ /* 0x000fe2000c101928 */
[C---:B------:R-:W-:Y:S02]  /*6470*/  ISETP.GT.AND P4, PT, R4.reuse, 0x68, PT ;  /* 0x000000680400780c */ /* 0x040fe40003f84270 */
[----:B------:R-:W-:Y:S01]  /*6480*/  F2FP.TF32.F32.PACK_B R79, R79 ;  /* 0x0000004fff4f723e */ /* 0x000fe200024050ff */
[----:B------:R1:W-:Y:S01]  /*6490*/  @P5 STG.E desc[UR40][R6.64+0x180], R13 ;  /* 0x0001800d06005986 */ /* 0x0003e2000c101928 */
[----:B------:R-:W-:Y:S02]  /*64a0*/  ISETP.GT.AND P5, PT, R4, 0x69, PT ;  /* 0x000000690400780c */ /* 0x000fe40003fa4270 */
[----:B------:R-:W-:Y:S01]  /*64b0*/  F2FP.TF32.F32.PACK_B R81, R81 ;  /* 0x00000051ff51723e */ /* 0x000fe200024050ff */
[----:B------:R-:W-:Y:S01]  /*64c0*/  @P3 STG.E desc[UR40][R6.64+0x184], R73 ;  /* 0x0001844906003986 */ /* 0x000fe2000c101928 */
[C---:B------:R-:W-:Y:S01]  /*64d0*/  ISETP.GT.AND P3, PT, R3.reuse, 0x8, P2 ;  /* 0x000000080300780c */ /* 0x040fe20001764270 */
[----:B0-----:R-:W-:Y:S01]  /*64e0*/  FMUL R5, R74, R19 ;  /* 0x000000134a057220 */ /* 0x001fe20000400000 */
[----:B------:R-:W-:-:S02]  /*64f0*/  ISETP.GT.AND P2, PT, R3, RZ, P4 ;  /* 0x000000ff0300720c */ /* 0x000fc40002744270 */
[C---:B------:R-:W-:Y:S02]  /*6500*/  ISETP.GT.AND P1, PT, R3.reuse, RZ, P5 ;  /* 0x000000ff0300720c */ /* 0x040fe40002f24270 */
[C---:B------:R-:W-:Y:S01]  /*6510*/  ISETP.GT.AND P4, PT, R3.reuse, 0x8, P4 ;  /* 0x000000080300780c */ /* 0x040fe20002784270 */
[----:B-1----:R-:W-:Y:S01]  /*6520*/  FMUL R13, R78, R19 ;  /* 0x000000134e0d7220 */ /* 0x002fe20000400000 */
[----:B------:R-:W-:Y:S02]  /*6530*/  F2FP.TF32.F32.PACK_B R5, R5 ;  /* 0x00000005ff05723e */ /* 0x000fe400024050ff */
[----:B------:R-:W-:Y:S02]  /*6540*/  ISETP.GT.AND P5, PT, R3, 0x8, P5 ;  /* 0x000000080300780c */ /* 0x000fe40002fa4270 */
[----:B------:R-:W-:Y:S01]  /*6550*/  F2FP.TF32.F32.PACK_B R13, R13 ;  /* 0x0000000dff0d723e */ /* 0x000fe200024050ff */
[----:B------:R0:W-:Y:S01]  /*6560*/  @P0 STG.E desc[UR40][R8.64+0x180], R5 ;  /* 0x0001800508000986 */ /* 0x0001e2000c101928 */
[----:B------:R-:W-:-:S02]  /*6570*/  ISETP.GT.AND P0, PT, R4, 0x79, PT ;  /* 0x000000790400780c */ /* 0x000fc40003f04270 */
[----:B------:R-:W-:Y:S01]  /*6580*/  F2FP.TF32.F32.PACK_B R15, R15 ;  /* 0x0000000fff0f723e */ /* 0x000fe200024050ff */
[----:B------:R-:W-:Y:S01]  /*6590*/  @P3 STG.E desc[UR40][R8.64+0x184], R75 ;  /* 0x0001844b08003986 */ /* 0x000fe2000c101928 */
[C---:B------:R-:W-:Y:S02]  /*65a0*/  ISETP.GT.AND P3, PT, R4.reuse, 0x70, PT ;  /* 0x000000700400780c */ /* 0x040fe40003f64270 */
[----:B------:R-:W-:Y:S01]  /*65b0*/  F2FP.TF32.F32.PACK_B R83, R83 ;  /* 0x00000053ff53723e */ /* 0x000fe200024050ff */
[----:B------:R1:W-:Y:S01]  /*65c0*/  @P2 STG.E desc[UR40][R6.64+0x1a0], R11 ;  /* 0x0001a00b06002986 */ /* 0x0003e2000c101928 */
[C---:B------:R-:W-:Y:S02]  /*65d0*/  ISETP.GT.AND P2, PT, R4.reuse, 0x71, PT ;  /* 0x000000710400780c */ /* 0x040fe40003f44270 */
[----:B------:R-:W-:Y:S01]  /*65e0*/  F2FP.TF32.F32.PACK_B R21, R21 ;  /* 0x00000015ff15723e */ /* 0x000fe200024050ff */
[----:B------:R-:W-:Y:S01]  /*65f0*/  @P1 STG.E desc[UR40][R6.64+0x1a4], R77 ;  /* 0x0001a44d06001986 */ /* 0x000fe2000c101928 */
[----:B------:R-:W-:Y:S01]  /*6600*/  ISETP.GT.AND P1, PT, R4, 0x78, PT ;  /* 0x000000780400780c */ /* 0x000fe20003f24270 */
[----:B------:R-:W-:Y:S01]  /*6610*/  @P4 IMAD.MOV.U32 R4, RZ, RZ, R8 ;  /* 0x000000ffff044224 */ /* 0x000fe200078e0008 */
[----:B------:R-:W-:Y:S01]  /*6620*/  F2FP.TF32.F32.PACK_B R85, R85 ;  /* 0x00000055ff55723e */ /* 0x000fe200024050ff */
[----:B0-----:R-:W-:Y:S01]  /*6630*/  @P4 IMAD.MOV.U32 R5, RZ, RZ, R9 ;  /* 0x000000ffff054224 */ /* 0x001fe200078e0009 */
[----:B------:R-:W-:Y:S01]  /*6640*/  F2FP.TF32.F32.PACK_B R87, R87 ;  /* 0x00000057ff57723e */ /* 0x000fe200024050ff */
[----:B-1----:R-:W-:-:S03]  /*6650*/  FMUL R11, R80, R19 ;  /* 0x00000013500b7220 */ /* 0x002fc60000400000 */
[----:B------:R0:W-:Y:S01]  /*6660*/  @P4 STG.E desc[UR40][R4.64+0x1a0], R13 ;  /* 0x0001a00d04004986 */ /* 0x0001e2000c101928 */
[C---:B------:R-:W-:Y:S02]  /*6670*/  ISETP.GT.AND P4, PT, R3.reuse, RZ, P3 ;  /* 0x000000ff0300720c */ /* 0x040fe40001f84270 */
[----:B------:R-:W-:Y:S02]  /*6680*/  ISETP.GT.AND P3, PT, R3, 0x8, P3 ;  /* 0x000000080300780c */ /* 0x000fe40001f64270 */
[----:B------:R-:W-:Y:S01]  /*6690*/  F2FP.TF32.F32.PACK_B R11, R11 ;  /* 0x0000000bff0b723e */ /* 0x000fe200024050ff */
[----:B0-----:R-:W-:Y:S02]  /*66a0*/  @P5 IMAD.MOV.U32 R4, RZ, RZ, R8 ;  /* 0x000000ffff045224 */ /* 0x001fe400078e0008 */
[----:B------:R-:W-:Y:S01]  /*66b0*/  FMUL R13, R86, R19 ;  /* 0x00000013560d7220 */ /* 0x000fe20000400000 */
[----:B------:R-:W-:-:S04]  /*66c0*/  @P5 IMAD.MOV.U32 R5, RZ, RZ, R9 ;  /* 0x000000ffff055224 */ /* 0x000fc800078e0009 */
[----:B------:R-:W-:Y:S01]  /*66d0*/  F2FP.TF32.F32.PACK_B R13, R13 ;  /* 0x0000000dff0d723e */ /* 0x000fe200024050ff */
[----:B------:R0:W-:Y:S01]  /*66e0*/  @P5 STG.E desc[UR40][R4.64+0x1a4], R79 ;  /* 0x0001a44f04005986 */ /* 0x0001e2000c101928 */
[C---:B------:R-:W-:Y:S02]  /*66f0*/  ISETP.GT.AND P5, PT, R3.reuse, RZ, P2 ;  /* 0x000000ff0300720c */ /* 0x040fe400017a4270 */
[----:B------:R-:W-:Y:S01]  /*6700*/  ISETP.GT.AND P2, PT, R3, 0x8, P2 ;  /* 0x000000080300780c */ /* 0x000fe20001744270 */
[----:B0-----:R-:W-:Y:S02]  /*6710*/  @P4 IMAD.MOV.U32 R4, RZ, RZ, R6 ;  /* 0x000000ffff044224 */ /* 0x001fe400078e0006 */
[----:B------:R-:W-:-:S05]  /*6720*/  @P4 IMAD.MOV.U32 R5, RZ, RZ, R7 ;  /* 0x000000ffff054224 */ /* 0x000fca00078e0007 */
        /* <DEDUP_REMOVED lines=10> */
[----:B------:R0:W-:Y:S02]  /*67d0*/  @P3 STG.E desc[UR40][R4.64+0x1c0], R15 ;  /* 0x0001c00f04003986 */ /* 0x0001e4000c101928 */
[----:B0-----:R-:W-:Y:S02]  /*67e0*/  @P2 IMAD.MOV.U32 R4, RZ, RZ, R8 ;  /* 0x000000ffff042224 */ /* 0x001fe400078e0008 */
[----:B------:R-:W-:-:S05]  /*67f0*/  @P2 IMAD.MOV.U32 R5, RZ, RZ, R9 ;  /* 0x000000ffff052224 */ /* 0x000fca00078e0009 */
[----:B------:R0:W-:Y:S02]  /*6800*/  @P2 STG.E desc[UR40][R4.64+0x1c4], R83 ;  /* 0x0001c45304002986 */ /* 0x0001e4000c101928 */
[----:B0-----:R-:W-:Y:S02]  /*6810*/  @P4 IMAD.MOV.U32 R4, RZ, RZ, R6 ;  /* 0x000000ffff044224 */ /* 0x001fe400078e0006 */
[----:B------:R-:W-:-:S05]  /*6820*/  @P4 IMAD.MOV.U32 R5, RZ, RZ, R7 ;  /* 0x000000ffff054224 */ /* 0x000fca00078e0007 */
[----:B------:R0:W-:Y:S04]  /*6830*/  @P4 STG.E desc[UR40][R4.64+0x1e0], R21 ;  /* 0x0001e01504004986 */ /* 0x0001e8000c101928 */
[----:B------:R1:W-:Y:S01]  /*6840*/  @P5 STG.E desc[UR40][R6.64+0x1e4], R85 ;  /* 0x0001e45506005986 */ /* 0x0003e2000c101928 */
[----:B0-----:R-:W-:Y:S02]  /*6850*/  @P1 IMAD.MOV.U32 R4, RZ, RZ, R8 ;  /* 0x000000ffff041224 */ /* 0x001fe400078e0008 */
[----:B------:R-:W-:-:S05]  /*6860*/  @P1 IMAD.MOV.U32 R5, RZ, RZ, R9 ;  /* 0x000000ffff051224 */ /* 0x000fca00078e0009 */
[----:B------:R1:W-:Y:S04]  /*6870*/  @P1 STG.E desc[UR40][R4.64+0x1e0], R13 ;  /* 0x0001e00d04001986 */ /* 0x0003e8000c101928 */
[----:B------:R1:W-:Y:S02]  /*6880*/  @P0 STG.E desc[UR40][R8.64+0x1e4], R87 ;  /* 0x0001e45708000986 */ /* 0x0003e4000c101928 */
.L_x_154:
[----:B------:R-:W-:Y:S05]  /*6890*/  BSYNC B0 ;  /* 0x0000000000007941 */ /* 0x000fea0003800000 */
.L_x_28:
[----:B------:R-:W-:Y:S01]  /*68a0*/  IADD3 R16, P0, R16, UR38, RZ ;  /* 0x0000002610107c10 */ /* 0x000fe2000ff1e0ff */
[----:B------:R-:W-:Y:S01]  /*68b0*/  ULDC.64 UR4, c[0x0][0x650] ;  /* 0x0001940000047ab9 */ /* 0x000fe20000000a00 */
[----:B------:R-:W-:Y:S01]  /*68c0*/  PRMT R3, RZ, 0x7610, R3 ;  /* 0x00007610ff037816 */ /* 0x000fe20000000003 */
[----:B------:R-:W-:Y:S01]  /*68d0*/  IMAD.MOV.U32 R100, RZ, RZ, -0x1 ;  /* 0xffffffffff647424 */ /* 0x000fe200078e00ff */
[----:B------:R-:W-:Y:S01]  /*68e0*/  IADD3.X R17, R17, UR37, RZ, P0, !PT ;  /* 0x0000002511117c10 */ /* 0x000fe200087fe4ff */
[----:B--2---:R-:W-:Y:S01]  /*68f0*/  IMAD.MOV.U32 R99, RZ, RZ, -0x1 ;  /* 0xffffffffff637424 */ /* 0x004fe200078e00ff */
[----:B------:R-:W-:-:S04]  /*6900*/  ISETP.GE.U32.AND P0, PT, R16, UR4, PT ;  /* 0x0000000410007c0c */ /* 0x000fc8000bf06070 */
[----:B------:R-:W-:-:S13]  /*6910*/  ISETP.GE.U32.AND.EX P0, PT, R17, UR5, PT, P0 ;  /* 0x0000000511007c0c */ /* 0x000fda000bf06100 */
[----:B------:R-:W-:Y:S05]  /*6920*/  @P0 BRA `(.L_x_155) ;  /* 0x00000004004c0947 */ /* 0x000fea0003800000 */
[----:B0-----:R-:W0:Y:S01]  /*6930*/  LDC.64 R10, c[0x0][0x628] ;  /* 0x00018a00ff0a7b82 */ /* 0x001e220000000a00 */
[----:B-1--4-:R-:W1:Y:S01]  /*6940*/  S2R R12, SR_CTAID.X ;  /* 0x00000000000c7919 */ /* 0x012e620000002500 */
[----:B---3--:R-:W-:Y:S02]  /*6950*/  IMAD.MOV.U32 R8, RZ, RZ, R16 ;  /* 0x000000ffff087224 */ /* 0x008fe400078e0010 */
[----:B------:R-:W-:Y:S01]  /*6960*/  IMAD.MOV.U32 R9, RZ, RZ, R17 ;  /* 0x000000ffff097224 */ /* 0x000fe200078e0011 */
[----:B------:R-:W2:Y:S03]  /*6970*/  S2R R20, SR_CTAID.Y ;  /* 0x0000000000147919 */ /* 0x000ea60000002600 */
[----:B------:R-:W3:Y:S08]  /*6980*/  LDC R0, c[0x0][0x630] ;  /* 0x00018c00ff007b82 */ /* 0x000ef00000000800 */
[----:B------:R-:W4:Y:S01]  /*6990*/  LDC.64 R14, c[0x0][0x620] ;  /* 0x00018800ff0e7b82 */ /* 0x000f220000000a00 */
[----:B0-----:R-:W-:-:S04]  /*69a0*/  ISETP.NE.U32.AND P0, PT, R10, RZ, PT ;  /* 0x000000ff0a00720c */ /* 0x001fc80003f05070 */
[----:B------:R-:W-:-:S13]  /*69b0*/  ISETP.NE.AND.EX P0, PT, R11, RZ, PT, P0 ;  /* 0x000000ff0b00720c */ /* 0x000fda0003f05300 */
[----:B-1234-:R-:W-:Y:S05]  /*69c0*/  @!P0 BRA `(.L_x_156) ;  /* 0x0000000000288947 */ /* 0x01efea0003800000 */
        /* <DEDUP_REMOVED lines=10> */
.L_x_156:
[-CC-:B------:R-:W-:Y:S01]  /*6a70*/  SHF.R.U64 R99, R8, R0.reuse, R9.reuse ;  /* 0x0000000008637219 */ /* 0x180fe20000001209 */
[----:B------:R-:W0:Y:S01]  /*6a80*/  LDC.64 R26, c[0x0][0x640] ;  /* 0x00019000ff1a7b82 */ /* 0x000e220000000a00 */
[----:B------:R-:W-:Y:S01]  /*6a90*/  SHF.R.U32.HI R0, RZ, R0, R9 ;  /* 0x00000000ff007219 */ /* 0x000fe20000011609 */
[----:B------:R-:W-:Y:S01]  /*6aa0*/  ULDC UR4, c[0x0][0x150] ;  /* 0x0000540000047ab9 */ /* 0x000fe20000000800 */
[----:B------:R-:W-:Y:S02]  /*6ab0*/  IADD3 R3, P0, RZ, -R99, RZ ;  /* 0x80000063ff037210 */ /* 0x000fe40007f1e0ff */
[----:B------:R-:W-:-:S03]  /*6ac0*/  I2FP.F32.U32 R7, R12 ;  /* 0x0000000c00077245 */ /* 0x000fc60000201000 */
[----:B------:R-:W1:Y:S01]  /*6ad0*/  LDC R6, c[0x0][0x618] ;  /* 0x00018600ff067b82 */ /* 0x000e620000000800 */
[----:B------:R-:W-:Y:S02]  /*6ae0*/  IMAD.X R5, RZ, RZ, ~R0, P0 ;  /* 0x000000ffff057224 */ /* 0x000fe400000e0e00 */
[----:B------:R-:W-:Y:S01]  /*6af0*/  FMUL R7, R7, UR4 ;  /* 0x0000000407077c20 */ /* 0x000fe20008400000 */
[----:B------:R-:W-:Y:S01]  /*6b00*/  ULDC UR4, c[0x0][0x154] ;  /* 0x0000550000047ab9 */ /* 0x000fe20000000800 */
[-C--:B------:R-:W-:Y:S02]  /*6b10*/  IMAD R0, R5, R14.reuse, RZ ;  /* 0x0000000e05007224 */ /* 0x080fe400078e02ff */
[C---:B------:R-:W-:Y:S01]  /*6b20*/  IMAD.WIDE.U32 R4, R3.reuse, R14, R16 ;  /* 0x0000000e03047225 */ /* 0x040fe200078e0010 */
[----:B------:R-:W2:Y:S01]  /*6b30*/  LDC R8, c[0x0][0x608] ;  /* 0x00018200ff087b82 */ /* 0x000ea20000000800 */
[----:B------:R-:W3:Y:S02]  /*6b40*/  F2I.U32.TRUNC.NTZ R7, R7 ;  /* 0x0000000700077305 */ /* 0x000ee4000020f000 */
[----:B------:R-:W-:Y:S01]  /*6b50*/  IMAD R3, R3, R15, R0 ;  /* 0x0000000f03037224 */ /* 0x000fe200078e0200 */
[----:B------:R-:W-:-:S03]  /*6b60*/  I2FP.F32.U32 R0, R20 ;  /* 0x0000001400007245 */ /* 0x000fc60000201000 */
[----:B------:R-:W-:Y:S01]  /*6b70*/  IMAD.IADD R3, R5, 0x1, R3 ;  /* 0x0000000105037824 */ /* 0x000fe200078e0203 */
[----:B------:R-:W4:Y:S01]  /*6b80*/  LDC R11, c[0x0][0x658] ;  /* 0x00019600ff0b7b82 */ /* 0x000f220000000800 */
[----:B0-----:R-:W-:-:S04]  /*6b90*/  ISETP.NE.U32.AND P0, PT, R26, RZ, PT ;  /* 0x000000ff1a00720c */ /* 0x001fc80003f05070 */
[----:B------:R-:W-:-:S03]  /*6ba0*/  ISETP.NE.AND.EX P0, PT, R27, RZ, PT, P0 ;  /* 0x000000ff1b00720c */ /* 0x000fc60003f05300 */
[----:B------:R-:W0:Y:S01]  /*6bb0*/  LDC R9, c[0x0][0x144] ;  /* 0x00005100ff097b82 */ /* 0x000e220000000800 */
[-C--:B-1----:R-:W-:Y:S01]  /*6bc0*/  SHF.R.U64 R10, R4, R6.reuse, R3 ;  /* 0x00000006040a7219 */ /* 0x082fe20000001203 */
[----:B---3--:R-:W-:Y:S01]  /*6bd0*/  IMAD.MOV R7, RZ, RZ, -R7 ;  /* 0x000000ffff077224 */ /* 0x008fe200078e0a07 */
[----:B------:R-:W-:Y:S01]  /*6be0*/  SHF.R.U32.HI R3, RZ, R6, R3 ;  /* 0x00000006ff037219 */ /* 0x000fe20000011603 */
[----:B------:R-:W-:-:S04]  /*6bf0*/  FMUL R6, R0, UR4 ;  /* 0x0000000400067c20 */ /* 0x000fc80008400000 */
[----:B------:R-:W1:Y:S01]  /*6c00*/  LDC R21, c[0x0][0x148] ;  /* 0x00005200ff157b82 */ /* 0x000e620000000800 */
[----:B------:R3:W0:Y:S01]  /*6c10*/  F2I.U32.TRUNC.NTZ R14, R6 ;  /* 0x00000006000e7305 */ /* 0x000622000020f000 */
[-CC-:B--2---:R-:W-:Y:S02]  /*6c20*/  SHF.R.U64 R13, R10, R8.reuse, R3.reuse ;  /* 0x000000080a0d7219 */ /* 0x184fe40000001203 */
[----:B------:R-:W-:-:S04]  /*6c30*/  SHF.R.U32.HI R0, RZ, R8, R3 ;  /* 0x00000008ff007219 */ /* 0x000fc80000011603 */
[----:B-----5:R-:W2:Y:S01]  /*6c40*/  LDC R24, c[0x0][0x648] ;  /* 0x00019200ff187b82 */ /* 0x020ea20000000800 */
[-CC-:B----4-:R-:W-:Y:S02]  /*6c50*/  SHF.R.U64 R15, R13, R11.reuse, R0.reuse ;  /* 0x0000000b0d0f7219 */ /* 0x190fe40000001200 */
[----:B------:R-:W-:-:S03]  /*6c60*/  SHF.R.U32.HI R5, RZ, R11, R0 ;  /* 0x0000000bff057219 */ /* 0x000fc60000011600 */
[----:B------:R-:W-:Y:S02]  /*6c70*/  IMAD.MOV.U32 R4, RZ, RZ, R15 ;  /* 0x000000ffff047224 */ /* 0x000fe400078e000f */
[----:B------:R-:W4:Y:S01]  /*6c80*/  LDC R28, c[0x0][0x638] ;  /* 0x00018e00ff1c7b82 */ /* 0x000f220000000800 */
[----:B0-----:R-:W-:-:S07]  /*6c90*/  IMAD R25, R9, R7, R12 ;  /* 0x0000000709197224 */ /* 0x001fce00078e020c */
[----:B------:R-:W0:Y:S08]  /*6ca0*/  LDC R29, c[0x0][0x610] ;  /* 0x00018400ff1d7b82 */ /* 0x000e300000000800 */
[----:B------:R-:W0:Y:S01]  /*6cb0*/  LDC R30, c[0x0][0x600] ;  /* 0x00018000ff1e7b82 */ /* 0x000e220000000800 */
[----:B-123--:R-:W-:Y:S05]  /*6cc0*/  @!P0 BRA `(.L_x_157) ;  /* 0x0000000000288947 */ /* 0x00efea0003800000 */
        /* <DEDUP_REMOVED lines=10> */
.L_x_157:
[----:B------:R-:W-:Y:S01]  /*6d70*/  ISETP.NE.AND P0, PT, R2, 0x1, PT ;  /* 0x000000010200780c */ /* 0x000fe20003f05270 */
[----:B------:R-:W-:Y:S01]  /*6d80*/  IMAD.MOV R14, RZ, RZ, -R14 ;  /* 0x000000ffff0e7224 */ /* 0x000fe200078e0a0e */
[----:B------:R-:W-:Y:S02]  /*6d90*/  SHF.R.U64 R0, R4, R24, R5 ;  /* 0x0000001804007219 */ /* 0x000fe40000001205 */
[----:B------:R-:W-:Y:S02]  /*6da0*/  LOP3.LUT R3, R13, R96, RZ, 0xc0, !PT ;  /* 0x000000600d037212 */ /* 0x000fe400078ec0ff */
[----:B------:R-:W-:Y:S01]  /*6db0*/  LOP3.LUT R10, R10, R95, RZ, 0xc0, !PT ;  /* 0x0000005f0a0a7212 */ /* 0x000fe200078ec0ff */
[----:B------:R-:W-:Y:S02]  /*6dc0*/  IMAD.MOV R4, RZ, RZ, -R0 ;  /* 0x000000ffff047224 */ /* 0x000fe400078e0a00 */
[----:B------:R-:W-:Y:S02]  /*6dd0*/  IMAD R0, R90, R0, R3 ;  /* 0x000000005a007224 */ /* 0x000fe400078e0203 */
[----:B----4-:R-:W-:-:S02]  /*6de0*/  IMAD R3, R4, R28, R15 ;  /* 0x0000001c04037224 */ /* 0x010fc400078e020f */
[----:B------:R-:W-:Y:S02]  /*6df0*/  @P0 IMAD R25, R21, R14, R20 ;  /* 0x0000000e15190224 */ /* 0x000fe400078e0214 */
[----:B0-----:R-:W-:Y:S02]  /*6e00*/  IMAD R5, R3, R30, R10 ;  /* 0x0000001e03057224 */ /* 0x001fe400078e020a */
[----:B------:R-:W-:Y:S02]  /*6e10*/  IMAD R0, R0, R29, R25 ;  /* 0x0000001d00007224 */ /* 0x000fe400078e0219 */
[----:B------:R-:W-:-:S03]  /*6e20*/  IMAD.MOV.U32 R4, RZ, RZ, 0x1 ;  /* 0x00000001ff047424 */ /* 0x000fc600078e00ff */
[----:B------:R-:W-:Y:S02]  /*6e30*/  SEL R100, R5, R0, !P0 ;  /* 0x0000000005647207 */ /* 0x000fe40004000000 */
[----:B------:R-:W-:Y:S02]  /*6e40*/  PRMT R3, R4, 0x7610, R3 ;  /* 0x0000761004037816 */ /* 0x000fe40000000003 */
[----:B------:R-:W-:-:S07]  /*6e50*/  SEL R0, R0, R5, !P0 ;  /* 0x0000000500007207 */ /* 0x000fce0004000000 */
.L_x_155:
[----:B------:R-:W-:Y:S01]  /*6e60*/  UIADD3 UR42, UR43, UR42, URZ ;  /* 0x0000002a2b2a7290 */ /* 0x000fe2000fffe03f */
[----:B------:R-:W-:Y:S01]  /*6e70*/  LOP3.LUT P0, RZ, R3, 0xff, RZ, 0xc0, !PT ;  /* 0x000000ff03ff7812 */ /* 0x000fe2000780c0ff */
[----:B------:R-:W-:Y:S02]  /*6e80*/  IMAD.MOV.U32 R101, RZ, RZ, R0 ;  /* 0x000000ffff657224 */ /* 0x000fe400078e0000 */
[----:B------:R-:W-:Y:S02]  /*6e90*/  USHF.R.U32.HI UR4, URZ, 0x2, UR42 ;  /* 0x000000023f047899 */ /* 0x000fe4000801162a */
[----:B------:R-:W-:Y:S02]  /*6ea0*/  UISETP.GT.U32.AND UP1, UPT, UR42, 0x3, UPT ;  /* 0x000000032a00788c */ /* 0x000fe4000bf24070 */
[----:B------:R-:W-:Y:S02]  /*6eb0*/  ULOP3.LUT UR4, UR4, 0x1, URZ, 0xc0, !UPT ;  /* 0x0000000104047892 */ /* 0x000fe4000f8ec03f */
[----:B------:R-:W-:-:S02]  /*6ec0*/  UISETP.LT.U32.AND UP1, UPT, UR43, 0x4, UP1 ;  /* 0x000000042b00788c */ /* 0x000fc40008f21070 */
[----:B------:R-:W-:Y:S02]  /*6ed0*/  UISETP.NE.U32.AND UP0, UPT, UR4, 0x1, UPT ;  /* 0x000000010400788c */ /* 0x000fe4000bf05070 */
[----:B------:R-:W-:Y:S02]  /*6ee0*/  USEL UR5, URZ, 0x1, !UP1 ;  /* 0x000000013f057887 */ /* 0x000fe4000c800000 */
[----:B------:R-:W-:Y:S02]  /*6ef0*/  UISETP.GT.U32.AND UP0, UPT, UR43, 0x3, !UP0 ;  /* 0x000000032b00788c */ /* 0x000fe4000c704070 */
[----:B------:R-:W-:Y:S02]  /*6f00*/  ULOP3.LUT UR42, UR42, 0x3, URZ, 0xc0, !UPT ;  /* 0x000000032a2a7892 */ /* 0x000fe4000f8ec03f */
[----:B------:R-:W-:-:S04]  /*6f10*/  USEL UR4, URZ, 0x1, !UP0 ;  /* 0x000000013f047887 */ /* 0x000fc8000c000000 */
[----:B------:R-:W-:Y:S01]  /*6f20*/  ULOP3.LUT UR36, UR4, UR36, UR5, 0x96, !UPT ;  /* 0x0000002404247292 */ /* 0x000fe2000f8e9605 */
[----:B------:R-:W-:Y:S11]  /*6f30*/  @P0 BRA `(.L_x_158) ;  /* 0xffffffa000a00947 */ /* 0x000ff6000383ffff */
[----:B------:R-:W-:Y:S05]  /*6f40*/  EXIT ;  /* 0x000000000000794d */ /* 0x000fea0003800000 */
.L_x_3:
        /* <DEDUP_REMOVED lines=26> */
.L_x_160:
[--C-:B------:R-:W-:Y:S01]  /*70f0*/  SHF.R.U64 R14, R12, R20, R13.reuse ;  /* 0x000000140c0e7219 */ /* 0x100fe2000000120d */
[----:B------:R-:W0:Y:S01]  /*7100*/  LDC R24, c[0x0][0x618] ;  /* 0x00018600ff187b82 */ /* 0x000e220000000800 */
[----:B------:R-:W-:Y:S01]  /*7110*/  I2FP.F32.U32 R8, R6 ;  /* 0x0000000600087245 */ /* 0x000fe20000201000 */
[----:B------:R-:W-:Y:S01]  /*7120*/  ULDC UR4, c[0x0][0x150] ;  /* 0x0000540000047ab9 */ /* 0x000fe20000000800 */
[----:B------:R-:W-:Y:S02]  /*7130*/  SHF.R.U32.HI R7, RZ, R20, R13 ;  /* 0x00000014ff077219 */ /* 0x000fe4000001160d */
[----:B------:R-:W-:Y:S01]  /*7140*/  IADD3 R11, P0, RZ, -R14, RZ ;  /* 0x8000000eff0b7210 */ /* 0x000fe20007f1e0ff */
[----:B------:R-:W-:Y:S01]  /*7150*/  FMUL R13, R8, UR4 ;  /* 0x00000004080d7c20 */ /* 0x000fe20008400000 */
[----:B------:R-:W-:Y:S01]  /*7160*/  ULDC UR4, c[0x0][0x154] ;  /* 0x0000550000047ab9 */ /* 0x000fe20000000800 */
[----:B------:R-:W1:Y:S02]  /*7170*/  LDC.64 R26, c[0x0][0x640] ;  /* 0x00019000ff1a7b82 */ /* 0x000e640000000a00 */
[----:B------:R-:W-:-:S02]  /*7180*/  IMAD.X R7, RZ, RZ, ~R7, P0 ;  /* 0x000000ffff077224 */ /* 0x000fc400000e0e07 */
[----:B------:R-:W2:Y:S01]  /*7190*/  F2I.U32.TRUNC.NTZ R13, R13 ;  /* 0x0000000d000d7305 */ /* 0x000ea2000020f000 */
[----:B------:R-:W-:-:S03]  /*71a0*/  IMAD.WIDE.U32 R8, R11, R22, R16 ;  /* 0x000000160b087225 */ /* 0x000fc600078e0010 */
[----:B------:R-:W3:Y:S01]  /*71b0*/  LDC R15, c[0x0][0x144] ;  /* 0x00005100ff0f7b82 */ /* 0x000ee20000000800 */
[----:B------:R-:W-:-:S04]  /*71c0*/  IMAD R10, R7, R22, RZ ;  /* 0x00000016070a7224 */ /* 0x000fc800078e02ff */
[----:B------:R-:W-:Y:S02]  /*71d0*/  IMAD R7, R11, R23, R10 ;  /* 0x000000170b077224 */ /* 0x000fe400078e020a */
[----:B------:R-:W-:Y:S01]  /*71e0*/  IMAD.MOV.U32 R10, RZ, RZ, -0x1 ;  /* 0xffffffffff0a7424 */ /* 0x000fe200078e00ff */
[----:B------:R-:W4:Y:S01]  /*71f0*/  LDC R20, c[0x0][0x608] ;  /* 0x00018200ff147b82 */ /* 0x000f220000000800 */
[----:B------:R-:W-:Y:S01]  /*7200*/  IMAD.IADD R7, R9, 0x1, R7 ;  /* 0x0000000109077824 */ /* 0x000fe200078e0207 */
[----:B------:R-:W-:-:S04]  /*7210*/  I2FP.F32.U32 R9, R3 ;  /* 0x0000000300097245 */ /* 0x000fc80000201000 */
[-C--:B0-----:R-:W-:Y:S01]  /*7220*/  SHF.R.U64 R12, R8, R24.reuse, R7 ;  /* 0x00000018080c7219 */ /* 0x081fe20000001207 */
[----:B--2---:R-:W-:Y:S01]  /*7230*/  IMAD.MOV R8, RZ, RZ, -R13 ;  /* 0x000000ffff087224 */ /* 0x004fe200078e0a0d */
[----:B------:R-:W0:Y:S01]  /*7240*/  LDC R11, c[0x0][0x658] ;  /* 0x00019600ff0b7b82 */ /* 0x000e220000000800 */
[----:B-1----:R-:W-:Y:S01]  /*7250*/  ISETP.NE.U32.AND P0, PT, R26, RZ, PT ;  /* 0x000000ff1a00720c */ /* 0x002fe20003f05070 */
[----:B------:R-:W-:Y:S01]  /*7260*/  FMUL R9, R9, UR4 ;  /* 0x0000000409097c20 */ /* 0x000fe20008400000 */
[----:B------:R-:W-:Y:S02]  /*7270*/  SHF.R.U32.HI R7, RZ, R24, R7 ;  /* 0x00000018ff077219 */ /* 0x000fe40000011607 */
[----:B------:R-:W-:-:S03]  /*7280*/  ISETP.NE.AND.EX P0, PT, R27, RZ, PT, P0 ;  /* 0x000000ff1b00720c */ /* 0x000fc60003f05300 */
[----:B------:R-:W1:Y:S01]  /*7290*/  LDC R22, c[0x0][0x148] ;  /* 0x00005200ff167b82 */ /* 0x000e620000000800 */
[----:B---3--:R-:W-:Y:S02]  /*72a0*/  IMAD R23, R15, R8, R6 ;  /* 0x000000080f177224 */ /* 0x008fe400078e0206 */
[----:B------:R-:W-:-:S05]  /*72b0*/  IMAD.MOV.U32 R8, RZ, RZ, 0x1 ;  /* 0x00000001ff087424 */ /* 0x000fca00078e00ff */
[----:B------:R-:W2:Y:S01]  /*72c0*/  LDC R21, c[0x0][0x600] ;  /* 0x00018000ff157b82 */ /* 0x000ea20000000800 */
[-CC-:B----4-:R-:W-:Y:S02]  /*72d0*/  SHF.R.U64 R15, R12, R20.reuse, R7.reuse ;  /* 0x000000140c0f7219 */ /* 0x190fe40000001207 */
[----:B------:R-:W-:Y:S02]  /*72e0*/  SHF.R.U32.HI R6, RZ, R20, R7 ;  /* 0x00000014ff067219 */ /* 0x000fe40000011607 */
[----:B------:R3:W4:Y:S03]  /*72f0*/  F2I.U32.TRUNC.NTZ R20, R9 ;  /* 0x0000000900147305 */ /* 0x000726000020f000 */
[----:B------:R-:W1:Y:S01]  /*7300*/  LDC R25, c[0x0][0x648] ;  /* 0x00019200ff197b82 */ /* 0x000e620000000800 */
[-C--:B0-----:R-:W-:Y:S02]  /*7310*/  SHF.R.U64 R19, R15, R11.reuse, R6 ;  /* 0x0000000b0f137219 */ /* 0x081fe40000001206 */
[----:B------:R-:W-:-:S02]  /*7320*/  SHF.L.U32 R10, R10, R11, RZ ;  /* 0x0000000b0a0a7219 */ /* 0x000fc400000006ff */
[-C--:B------:R-:W-:Y:S01]  /*7330*/  SHF.R.U32.HI R7, RZ, R11.reuse, R6 ;  /* 0x0000000bff077219 */ /* 0x080fe20000011606 */
[----:B------:R-:W-:Y:S01]  /*7340*/  IMAD.MOV.U32 R6, RZ, RZ, R19 ;  /* 0x000000ffff067224 */ /* 0x000fe200078e0013 */
[----:B------:R-:W-:Y:S01]  /*7350*/  SHF.L.U32 R24, R8, R11, RZ ;  /* 0x0000000b08187219 */ /* 0x000fe200000006ff */
[----:B------:R-:W0:Y:S01]  /*7360*/  LDC R28, c[0x0][0x638] ;  /* 0x00018e00ff1c7b82 */ /* 0x000e220000000800 */
[----:B------:R-:W-:-:S07]  /*7370*/  LOP3.LUT R30, RZ, R10, RZ, 0x33, !PT ;  /* 0x0000000aff1e7212 */ /* 0x000fce00078e33ff */
[----:B------:R-:W0:Y:S01]  /*7380*/  LDC R29, c[0x0][0x610] ;  /* 0x00018400ff1d7b82 */ /* 0x000e220000000800 */
[----:B---34-:R-:W-:Y:S05]  /*7390*/  @!P0 BRA `(.L_x_161) ;  /* 0x0000000000288947 */ /* 0x018fea0003800000 */
[----:B------:R-:W3:Y:S02]  /*73a0*/  LDC R6, c[0x0][0x64c] ;  /* 0x00019300ff067b82 */ /* 0x000ee40000000800 */
[----:B---3--:R-:W-:-:S05]  /*73b0*/  IADD3 R11, P0, R19, R6, RZ ;  /* 0x00000006130b7210 */ /* 0x008fca0007f1e0ff */
        /* <DEDUP_REMOVED lines=8> */
.L_x_161:
[----:B------:R-:W-:Y:S01]  /*7440*/  ISETP.NE.AND P0, PT, R2, 0x1, PT ;  /* 0x000000010200780c */ /* 0x000fe20003f05270 */
[----:B--2---:R-:W-:Y:S01]  /*7450*/  VIADD R9, R21, 0xffffffff ;  /* 0xffffffff15097836 */ /* 0x004fe20000000000 */
[----:B-1----:R-:W-:Y:S01]  /*7460*/  SHF.R.U64 R7, R6, R25, R7 ;  /* 0x0000001906077219 */ /* 0x002fe20000001207 */
[----:B------:R-:W-:Y:S01]  /*7470*/  IMAD.MOV R20, RZ, RZ, -R20 ;  /* 0x000000ffff147224 */ /* 0x000fe200078e0a14 */
[----:B------:R-:W-:Y:S02]  /*7480*/  LOP3.LUT R6, R15, R30, RZ, 0xc0, !PT ;  /* 0x0000001e0f067212 */ /* 0x000fe400078ec0ff */
[----:B------:R-:W-:Y:S01]  /*7490*/  LOP3.LUT R12, R12, R9, RZ, 0xc0, !PT ;  /* 0x000000090c0c7212 */ /* 0x000fe200078ec0ff */
[----:B------:R-:W-:Y:S02]  /*74a0*/  IMAD.MOV R8, RZ, RZ, -R7 ;  /* 0x000000ffff087224 */ /* 0x000fe400078e0a07 */
[----:B------:R-:W-:Y:S02]  /*74b0*/  IMAD R6, R24, R7, R6 ;  /* 0x0000000718067224 */ /* 0x000fe400078e0206 */
[----:B------:R-:W-:-:S02]  /*74c0*/  IMAD.MOV.U32 R9, RZ, RZ, 0x1 ;  /* 0x00000001ff097424 */ /* 0x000fc400078e00ff */
[----:B------:R-:W-:Y:S02]  /*74d0*/  @P0 IMAD R23, R22, R20, R3 ;  /* 0x0000001416170224 */ /* 0x000fe400078e0203 */
[----:B0-----:R-:W-:Y:S02]  /*74e0*/  IMAD R3, R8, R28, R19 ;  /* 0x0000001c08037224 */ /* 0x001fe400078e0213 */
[----:B------:R-:W-:Y:S02]  /*74f0*/  IMAD R13, R6, R29, R23 ;  /* 0x0000001d060d7224 */ /* 0x000fe400078e0217 */
[----:B------:R-:W-:Y:S02]  /*7500*/  IMAD R6, R3, R21, R12 ;  /* 0x0000001503067224 */ /* 0x000fe400078e020c */
[----:B------:R-:W-:-:S03]  /*7510*/  IMAD.MOV.U32 R8, RZ, RZ, R14 ;  /* 0x000000ffff087224 */ /* 0x000fc600078e000e */
[----:B------:R-:W-:Y:S02]  /*7520*/  SEL R20, R6, R13, !P0 ;  /* 0x0000000d06147207 */ /* 0x000fe40004000000 */
[----:B------:R-:W-:-:S07]  /*7530*/  SEL R13, R13, R6, !P0 ;  /* 0x000000060d0d7207 */ /* 0x000fce0004000000 */
.L_x_159:
[----:B------:R-:W-:-:S08]  /*7540*/  NOP ;  /* 0x0000000000007918 */ /* 0x000fd00000000000 */
[----:B------:R-:W0:-:S00]  /*7550*/  USETMAXREG.DEALLOC.CTAPOOL 0x28 ;  /* 0x00000028000079c8 */ /* 0x000e0000080e0500 */
[----:B0-----:R-:W-:-:S13]  /*7560*/  ISETP.NE.AND P0, PT, R0, RZ, PT ;  /* 0x000000ff0000720c */ /* 0x001fda0003f05270 */
[----:B------:R-:W-:Y:S05]  /*7570*/  @P0 EXIT ;  /* 0x000000000000094d */ /* 0x000fea0003800000 */
[----:B------:R-:W-:Y:S01]  /*7580*/  LOP3.LUT P0, RZ, R9, 0xff, RZ, 0xc0, !PT ;  /* 0x000000ff09ff7812 */ /* 0x000fe2000780c0ff */
[----:B------:R-:W-:Y:S02]  /*7590*/  IMAD.MOV.U32 R0, RZ, RZ, 0x1 ;  /* 0x00000001ff007424 */ /* 0x000fe400078e00ff */
[----:B------:R-:W-:-:S10]  /*75a0*/  IMAD.MOV.U32 R3, RZ, RZ, RZ ;  /* 0x000000ffff037224 */ /* 0x000fd400078e00ff */
[----:B------:R-:W-:Y:S05]  /*75b0*/  @!P0 BRA `(.L_x_162) ;  /* 0x0000000c009c8947 */ /* 0x000fea0003800000 */
[----:B------:R-:W0:Y:S01]  /*75c0*/  LDC R0, c[0x0][0x28c] ;  /* 0x0000a300ff007b82 */ /* 0x000e220000000800 */
[----:B------:R-:W-:Y:S01]  /*75d0*/  LOP3.LUT P0, RZ, R4, 0x1f, RZ, 0xc0, !PT ;  /* 0x0000001f04ff7812 */ /* 0x000fe2000780c0ff */
[----:B------:R-:W-:Y:S01]  /*75e0*/  ULDC UR21, c[0x0][0x658] ;  /* 0x0001960000157ab9 */ /* 0x000fe20000000800 */
[----:B------:R-:W-:Y:S01]  /*75f0*/  UMOV UR4, 0xffffffff ;  /* 0xffffffff00047882 */ /* 0x000fe20000000000 */
[----:B------:R-:W-:Y:S01]  /*7600*/  BSSY B0, `(.L_x_162) ;  /* 0x00000e2000007945 */ /* 0x000fe20003800000 */
[----:B------:R-:W-:Y:S01]  /*7610*/  USHF.L.U32 UR4, UR4, UR21, URZ ;  /* 0x0000001504047299 */ /* 0x000fe2000800063f */
[C---:B------:R-:W-:Y:S01]  /*7620*/  ISETP.NE.AND P2, PT, R5.reuse, RZ, PT ;  /* 0x000000ff0500720c */ /* 0x040fe20003f45270 */
[----:B------:R-:W-:Y:S01]  /*7630*/  IMAD.MOV.U32 R11, RZ, RZ, 0x1 ;  /* 0x00000001ff0b7424 */ /* 0x000fe200078e00ff */
[----:B------:R-:W-:Y:S01]  /*7640*/  ISETP.NE.OR P0, PT, R5, RZ, !P0 ;  /* 0x000000ff0500720c */ /* 0x000fe20004705670 */
[----:B------:R-:W-:Y:S01]  /*7650*/  ULDC UR13, c[0x0][0x600] ;  /* 0x00018000000d7ab9 */ /* 0x000fe20000000800 */
[----:B------:R-:W-:Y:S01]  /*7660*/  LOP3.LUT R19, R18, 0x2, RZ, 0xfc, !PT ;  /* 0x0000000212137812 */ /* 0x000fe200078efcff */
[----:B------:R-:W-:Y:S01]  /*7670*/  UMOV UR5, 0x1 ;  /* 0x0000000100057882 */ /* 0x000fe20000000000 */
[----:B------:R-:W-:-:S02]  /*7680*/  UIADD3 UR13, UR13, -0x1, URZ ;  /* 0xffffffff0d0d7890 */ /* 0x000fc4000fffe03f */
[----:B------:R-:W-:Y:S02]  /*7690*/  USHF.L.U32 UR21, UR5, UR21, URZ ;  /* 0x0000001505157299 */ /* 0x000fe4000800063f */
[----:B------:R-:W-:Y:S01]  /*76a0*/  ULOP3.LUT UR22, URZ, UR4, URZ, 0x33, !UPT ;  /* 0x000000043f167292 */ /* 0x000fe2000f8e333f */
[----:B------:R-:W-:Y:S01]  /*76b0*/  ULDC.64 UR14, c[0x0][0x198] ;  /* 0x00006600000e7ab9 */ /* 0x000fe20000000a00 */
[----:B0-----:R-:W-:-:S05]  /*76c0*/  VIADD R0, R0, 0x7f ;  /* 0x0000007f00007836 */ /* 0x001fca0000000000 */
[----:B------:R-:W-:-:S04]  /*76d0*/  SHF.R.S32.HI R3, RZ, 0x1f, R0 ;  /* 0x0000001fff037819 */ /* 0x000fc80000011400 */
[----:B------:R-:W-:Y:S01]  /*76e0*/  LEA.HI R3, R3, R0, RZ, 0x7 ;  /* 0x0000000003037211 */ /* 0x000fe200078f38ff */
[----:B------:R-:W-:-:S03]  /*76f0*/  IMAD.MOV.U32 R0, RZ, RZ, 0x1 ;  /* 0x00000001ff007424 */ /* 0x000fc600078e00ff */
[----:B------:R-:W-:Y:S01]  /*7700*/  SHF.R.S32.HI R12, RZ, 0x7, R3 ;  /* 0x00000007ff0c7819 */ /* 0x000fe20000011403 */
[----:B------:R-:W-:-:S04]  /*7710*/  IMAD.MOV.U32 R3, RZ, RZ, RZ ;  /* 0x000000ffff037224 */ /* 0x000fc800078e00ff */
[----:B------:R-:W-:-:S07]  /*7720*/  VIADD R10, R12, 0x1 ;  /* 0x000000010c0a7836 */ /* 0x000fce0000000000 */
.L_x_174:
[----:B------:R-:W-:-:S03]  /*7730*/  UMOV UR4, 0xffffffff ;  /* 0xffffffff00047882 */ /* 0x000fc60000000000 */
[----:B------:R-:W-:Y:S05]  /*7740*/  BRA.DIV UR4, `(.L_x_163) ;  /* 0x0000001204247947 */ /* 0x000fea000b800000 */
[----:B------:R-:W-:-:S13]  /*7750*/  ELECT P6, URZ, PT ;  /* 0x00000000003f782f */ /* 0x000fda00038c0000 */
.L_x_185:
[----:B------:R-:W0:Y:S01]  /*7760*/  LDC R4, c[0x0][0x28c] ;  /* 0x0000a300ff047b82 */ /* 0x000e220000000800 */
[----:B------:R-:W-:Y:S01]  /*7770*/  BSSY B1, `(.L_x_164) ;  /* 0x0000057000017945 */ /* 0x000fe20003800000 */
[----:B0-----:R-:W-:-:S13]  /*7780*/  ISETP.LT.OR P6, PT, R4, 0x1, !P6 ;  /* 0x000000010400780c */ /* 0x001fda00077c1670 */
[----:B------:R-:W-:Y:S05]  /*7790*/  @P6 BRA `(.L_x_165) ;  /* 0x0000000400506947 */ /* 0x000fea0003800000 */
[----:B------:R-:W-:Y:S02]  /*77a0*/  IMAD.SHL.U32 R13, R13, 0x80, RZ ;  /* 0x000000800d0d7824 */ /* 0x000fe400078e00ff */
[----:B------:R-:W-:Y:S02]  /*77b0*/  IMAD.SHL.U32 R20, R20, 0x80, RZ ;  /* 0x0000008014147824 */ /* 0x000fe400078e00ff */
[----:B------:R-:W-:Y:S02]  /*77c0*/  IMAD.MOV.U32 R21, RZ, RZ, RZ ;  /* 0x000000ffff157224 */ /* 0x000fe400078e00ff */
[----:B------:R-:W-:Y:S02]  /*77d0*/  IMAD.MOV.U32 R4, RZ, RZ, R10 ;  /* 0x000000ffff047224 */ /* 0x000fe400078e000a */
[----:B------:R-:W-:Y:S02]  /*77e0*/  IMAD.MOV.U32 R5, RZ, RZ, R0 ;  /* 0x000000ffff057224 */ /* 0x000fe400078e0000 */
[----:B------:R-:W-:-:S07]  /*77f0*/  IMAD.MOV.U32 R6, RZ, RZ, R3 ;  /* 0x000000ffff067224 */ /* 0x000fce00078e0003 */
.L_x_169:
[----:B------:R-:W0:Y:S01]  /*7800*/  S2R R14, SR_CgaCtaId ;  /* 0x00000000000e7919 */ /* 0x000e220000008800 */
[----:B------:R-:W-:Y:S01]  /*7810*/  MOV R7, 0x400 ;  /* 0x0000040000077802 */ /* 0x000fe20000000f00 */
[----:B------:R-:W1:Y:S03]  /*7820*/  @!P2 LDC R9, c[0x0][0x500] ;  /* 0x00014000ff09ab82 */ /* 0x000e660000000800 */
[----:B0-----:R-:W-:Y:S02]  /*7830*/  LEA R15, R14, R7, 0x18 ;  /* 0x000000070e0f7211 */ /* 0x001fe400078ec0ff */
[----:B------:R-:W-:-:S03]  /*7840*/  SHF.L.U32 R7, R5, 0x1f, RZ ;  /* 0x0000001f05077819 */ /* 0x000fc600000006ff */
[----:B------:R-:W-:-:S04]  /*7850*/  IMAD R14, R6, 0x8, R15 ;  /* 0x00000008060e7824 */ /* 0x000fc800078e020f */
[----:B------:R-:W0:Y:S02]  /*7860*/  SYNCS.PHASECHK.TRANS64.TRYWAIT P1, [R14+URZ+0x20], R7 ;  /* 0x000020070e0075a7 */ /* 0x000e24000802017f */
[----:B01----:R-:W-:Y:S05]  /*7870*/  @!P1 BRA `(.L_x_166) ;  /* 0x0000000c00f89947 */ /* 0x003fea0003800000 */
.L_x_186:
[----:B0-----:R-:W-:Y:S01]  /*7880*/  PRMT R7, R19, 0x9910, RZ ;  /* 0x0000991013077816 */ /* 0x001fe200000000ff */
[----:B------:R0:W-:Y:S03]  /*7890*/  @!P2 SYNCS.ARRIVE.TRANS64 RZ, [R14+URZ], R9 ;  /* 0x000000090effa9a7 */ /* 0x0001e6000800003f */
[----:B------:R-:W-:-:S13]  /*78a0*/  ISETP.NE.AND P1, PT, R7, 0x2, PT ;  /* 0x000000020700780c */ /* 0x000fda0003f25270 */
[----:B0-----:R-:W-:Y:S05]  /*78b0*/  @P1 BRA `(.L_x_167) ;  /* 0x0000000000041947 */ /* 0x001fea0003800000 */
[----:B------:R-:W-:Y:S01]  /*78c0*/  BPT.TRAP 0x1 ;  /* 0x000000040000795c */ /* 0x000fe20000300000 */
.L_x_167:
[----:B------:R-:W-:Y:S05]  /*78d0*/  @P0 BRA `(.L_x_168) ;  /* 0x0000000000040947 */ /* 0x000fea0003800000 */
[----:B------:R-:W-:Y:S01]  /*78e0*/  BPT.TRAP 0x1 ;  /* 0x000000040000795c */ /* 0x000fe20000300000 */
.L_x_168:
[----:B------:R-:W-:Y:S01]  /*78f0*/  IMAD R15, R6, 0x10000, R15 ;  /* 0x00010000060f7824 */ /* 0x000fe200078e020f */
[----:B------:R-:W-:Y:S01]  /*7900*/  R2UR UR10, R21 ;  /* 0x00000000150a72ca */ /* 0x000fe200000e0000 */
[----:B------:R-:W-:Y:S01]  /*7910*/  UIADD3 UR30, UP0, UR14, 0xf0, URZ ;  /* 0x000000f00e1e7890 */ /* 0x000fe2000ff1e03f */
[----:B------:R-:W-:Y:S01]  /*7920*/  R2UR UR9, R14 ;  /* 0x000000000e0972ca */ /* 0x000fe200000e0000 */
[----:B------:R-:W-:Y:S01]  /*7930*/  VIADD R4, R4, 0xffffffff ;  /* 0xffffffff04047836 */ /* 0x000fe20000000000 */
[----:B------:R-:W-:Y:S01]  /*7940*/  R2UR UR18, R15 ;  /* 0x000000000f1272ca */ /* 0x000fe200000e0000 */
[----:B------:R-:W-:Y:S01]  /*7950*/  UIADD3.X UR31, URZ, UR15, URZ, UP0, !UPT ;  /* 0x0000000f3f1f7290 */ /* 0x000fe200087fe43f */
[----:B------:R-:W-:Y:S01]  /*7960*/  R2UR UR11, R13 ;  /* 0x000000000d0b72ca */ /* 0x000fe200000e0000 */
[----:B------:R-:W-:Y:S01]  /*7970*/  UIADD3 UR4, UP1, UR14, 0x1f0, URZ ;  /* 0x000001f00e047890 */ /* 0x000fe2000ff3e03f */
[----:B------:R-:W-:Y:S01]  /*7980*/  R2UR UR12, R8 ;  /* 0x00000000080c72ca */ /* 0x000fe200000e0000 */
[----:B------:R-:W-:Y:S01]  /*7990*/  UMOV UR6, 0x0 ;  /* 0x0000000000067882 */ /* 0x000fe20000000000 */
[----:B------:R-:W-:Y:S01]  /*79a0*/  R2UR UR35, R20 ;  /* 0x00000000142372ca */ /* 0x000fe200000e0000 */
[----:B------:R-:W-:Y:S01]  /*79b0*/  UMOV UR7, 0x10000000 ;  /* 0x1000000000077882 */ /* 0x000fe20000000000 */
[----:B------:R-:W-:Y:S01]  /*79c0*/  UIADD3.X UR5, URZ, UR15, URZ, UP1, !UPT ;  /* 0x0000000f3f057290 */ /* 0x000fe20008ffe43f */
[----:B------:R-:W-:Y:S01]  /*79d0*/  ISETP.GT.AND P3, PT, R4, 0x1, PT ;  /* 0x000000010400780c */ /* 0x000fe20003f64270 */
[----:B------:R-:W-:Y:S01]  /*79e0*/  UIADD3 UR58, UR10, 0x20, URZ ;  /* 0x000000200a3a7890 */ /* 0x000fe2000fffe03f */
[----:B------:R-:W-:Y:S01]  /*79f0*/  VIADD R6, R6, 0x1 ;  /* 0x0000000106067836 */ /* 0x000fe20000000000 */
[----:B------:R-:W-:Y:S01]  /*7a00*/  UIADD3 UR50, UR10, 0x40, URZ ;  /* 0x000000400a327890 */ /* 0x000fe2000fffe03f */
[----:B------:R-:W-:Y:S01]  /*7a10*/  VIADD R21, R21, 0x80 ;  /* 0x0000008015157836 */ /* 0x000fe20000000000 */
[----:B------:R-:W-:-:S02]  /*7a20*/  UIADD3 UR8, UR18, 0x100, URZ ;  /* 0x0000010012087890 */ /* 0x000fc4000fffe03f */
[----:B------:R-:W-:Y:S01]  /*7a30*/  UIADD3 UR56, UR18, 0x4100, URZ ;  /* 0x0000410012387890 */ /* 0x000fe2000fffe03f */
[C---:B------:R-:W-:Y:S01]  /*7a40*/  ISETP.NE.AND P1, PT, R6.reuse, 0x4, PT ;  /* 0x000000040600780c */ /* 0x040fe20003f25270 */
[----:B------:R-:W-:Y:S02]  /*7a50*/  UIADD3 UR48, UR18, 0x8100, URZ ;  /* 0x0000810012307890 */ /* 0x000fe4000fffe03f */
[----:B------:R-:W-:Y:S01]  /*7a60*/  UIADD3 UR42, UR10, 0x60, URZ ;  /* 0x000000600a2a7890 */ /* 0x000fe2000fffe03f */
[----:B------:R-:W-:Y:S01]  /*7a70*/  SEL R14, RZ, 0x1, P1 ;  /* 0x00000001ff0e7807 */ /* 0x000fe20000800000 */
[----:B------:R-:W-:Y:S01]  /*7a80*/  UIADD3 UR40, UR18, 0xc100, URZ ;  /* 0x0000c10012287890 */ /* 0x000fe2000fffe03f */
[----:B------:R0:W-:Y:S01]  /*7a90*/  UTMALDG.3D [UR8], [UR30], desc[UR6] ;  /* 0x000006081e0075b4 */ /* 0x0001e20008011000 */
[----:B------:R-:W-:Y:S01]  /*7aa0*/  UIADD3 UR32, UR18, 0x40100, URZ ;  /* 0x0004010012207890 */ /* 0x000fe2000fffe03f */
[----:B------:R-:W-:Y:S01]  /*7ab0*/  LOP3.LUT R5, R5, R14, RZ, 0x3c, !PT ;  /* 0x0000000e05057212 */ /* 0x000fe200078e3cff */
[----:B------:R-:W-:Y:S01]  /*7ac0*/  UIADD3 UR24, UR18, 0x44100, URZ ;  /* 0x0004410012187890 */ /* 0x000fe2000fffe03f */
[----:B------:R-:W-:Y:S01]  /*7ad0*/  SEL R6, R6, RZ, P1 ;  /* 0x000000ff06067207 */ /* 0x000fe20000800000 */
[----:B------:R-:W-:Y:S01]  /*7ae0*/  UIADD3 UR16, UR18, 0x48100, URZ ;  /* 0x0004810012107890 */ /* 0x000fe2000fffe03f */
[----:B------:R-:W-:Y:S01]  /*7af0*/  UMOV UR57, UR9 ;  /* 0x0000000900397c82 */ /* 0x000fe20008000000 */
        /* <DEDUP_REMOVED lines=8> */
[----:B------:R1:W-:Y:S01]  /*7b80*/  UTMALDG.3D [UR56], [UR30], desc[UR6] ;  /* 0x000006381e0075b4 */ /* 0x0003e20008011000 */
[----:B------:R-:W-:Y:S01]  /*7b90*/  UMOV UR33, UR9 ;  /* 0x0000000900217c82 */ /* 0x000fe20008000000 */
[----:B------:R-:W-:Y:S01]  /*7ba0*/  UMOV UR34, UR10 ;  /* 0x0000000a00227c82 */ /* 0x000fe20008000000 */
[----:B------:R-:W-:Y:S01]  /*7bb0*/  UMOV UR36, UR12 ;  /* 0x0000000c00247c82 */ /* 0x000fe20008000000 */
[----:B------:R-:W-:Y:S01]  /*7bc0*/  UMOV UR25, UR9 ;  /* 0x0000000900197c82 */ /* 0x000fe20008000000 */
[----:B------:R-:W-:Y:S01]  /*7bd0*/  UMOV UR27, UR35 ;  /* 0x00000023001b7c82 */ /* 0x000fe20008000000 */
[----:B------:R-:W-:Y:S01]  /*7be0*/  UMOV UR28, UR12 ;  /* 0x0000000c001c7c82 */ /* 0x000fe20008000000 */
[----:B------:R-:W-:Y:S01]  /*7bf0*/  UMOV UR26, UR58 ;  /* 0x0000003a001a7c82 */ /* 0x000fe20008000000 */
[----:B0-----:R-:W-:Y:S01]  /*7c00*/  UIADD3 UR8, UR18, 0x4c100, URZ ;  /* 0x0004c10012087890 */ /* 0x001fe2000fffe03f */
[----:B------:R1:W-:Y:S01]  /*7c10*/  UTMALDG.3D [UR48], [UR30], desc[UR6] ;  /* 0x000006301e0075b4 */ /* 0x0003e20008011000 */
[----:B------:R-:W-:Y:S01]  /*7c20*/  UMOV UR17, UR9 ;  /* 0x0000000900117c82 */ /* 0x000fe20008000000 */
[----:B------:R-:W-:Y:S01]  /*7c30*/  UMOV UR19, UR35 ;  /* 0x0000002300137c82 */ /* 0x000fe20008000000 */
[----:B------:R-:W-:Y:S01]  /*7c40*/  UMOV UR20, UR12 ;  /* 0x0000000c00147c82 */ /* 0x000fe20008000000 */
[----:B------:R-:W-:Y:S01]  /*7c50*/  UMOV UR18, UR50 ;  /* 0x0000003200127c82 */ /* 0x000fe20008000000 */
[----:B------:R-:W-:Y:S01]  /*7c60*/  UMOV UR11, UR35 ;  /* 0x00000023000b7c82 */ /* 0x000fe20008000000 */
[----:B------:R-:W-:Y:S01]  /*7c70*/  UMOV UR10, UR42 ;  /* 0x0000002a000a7c82 */ /* 0x000fe20008000000 */
[----:B------:R1:W-:Y:S01]  /*7c80*/  UTMALDG.3D [UR40], [UR30], desc[UR6] ;  /* 0x000006281e0075b4 */ /* 0x0003e20008011000 */
[----:B------:R1:W-:Y:S01]  /*7c90*/  UTMALDG.3D [UR32], [UR4], desc[UR6] ;  /* 0x00000620040075b4 */ /* 0x0003e20008011000 */
[----:B------:R1:W-:Y:S01]  /*7ca0*/  UTMALDG.3D [UR24], [UR4], desc[UR6] ;  /* 0x00000618040075b4 */ /* 0x0003e20008011000 */
[----:B------:R1:W-:Y:S01]  /*7cb0*/  UTMALDG.3D [UR16], [UR4], desc[UR6] ;  /* 0x00000610040075b4 */ /* 0x0003e20008011000 */
[----:B------:R1:W-:Y:S02]  /*7cc0*/  UTMALDG.3D [UR8], [UR4], desc[UR6] ;  /* 0x00000608040075b4 */ /* 0x0003e40008011000 */
[----:B-1----:R-:W-:Y:S05]  /*7cd0*/  @P3 BRA `(.L_x_169) ;  /* 0xfffffff800c83947 */ /* 0x002fea000383ffff */
.L_x_165:
[----:B------:R-:W-:Y:S05]  /*7ce0*/  BSYNC B1 ;  /* 0x0000000000017941 */ /* 0x000fea0003800000 */
.L_x_164:
[----:B------:R-:W-:Y:S01]  /*7cf0*/  LOP3.LUT P3, RZ, R11, 0xff, RZ, 0xc0, !PT ;  /* 0x000000ff0bff7812 */ /* 0x000fe2000786c0ff */
[----:B------:R-:W-:Y:S01]  /*7d00*/  IMAD.IADD R3, R12, 0x1, R3 ;  /* 0x000000010c037824 */ /* 0x000fe200078e0203 */
[----:B------:R-:W-:Y:S01]  /*7d10*/  IADD3 R16, P4, R16, UR38, RZ ;  /* 0x0000002610107c10 */ /* 0x000fe2000ff9e0ff */
[----:B------:R-:W-:Y:S01]  /*7d20*/  ULDC.64 UR4, c[0x0][0x650] ;  /* 0x0001940000047ab9 */ /* 0x000fe20000000a00 */
[----:B------:R-:W-:Y:S01]  /*7d30*/  BSSY B1, `(.L_x_170) ;  /* 0x000006c000017945 */ /* 0x000fe20003800000 */
[----:B------:R-:W-:Y:S01]  /*7d40*/  IMAD.MOV.U32 R13, RZ, RZ, -0x1 ;  /* 0xffffffffff0d7424 */ /* 0x000fe200078e00ff */
[----:B------:R-:W-:Y:S01]  /*7d50*/  ISETP.GT.U32.AND P1, PT, R3, 0x3, PT ;  /* 0x000000030300780c */ /* 0x000fe20003f24070 */
[----:B------:R-:W-:Y:S01]  /*7d60*/  IMAD.MOV.U32 R20, RZ, RZ, -0x1 ;  /* 0xffffffffff147424 */ /* 0x000fe200078e00ff */
[----:B------:R-:W-:Y:S01]  /*7d70*/  SHF.R.U32.HI R4, RZ, 0x2, R3 ;  /* 0x00000002ff047819 */ /* 0x000fe20000011603 */
[----:B------:R-:W-:Y:S01]  /*7d80*/  IMAD.MOV.U32 R8, RZ, RZ, -0x1 ;  /* 0xffffffffff087424 */ /* 0x000fe200078e00ff */
[----:B------:R-:W-:-:S02]  /*7d90*/  ISETP.LT.U32.AND P1, PT, R12, 0x4, P1 ;  /* 0x000000040c00780c */ /* 0x000fc40000f21070 */
[----:B------:R-:W-:Y:S01]  /*7da0*/  IADD3.X R17, R17, UR37, RZ, P4, !PT ;  /* 0x0000002511117c10 */ /* 0x000fe2000a7fe4ff */
[----:B------:R-:W0:Y:S01]  /*7db0*/  @P3 S2R R6, SR_CgaCtaId ;  /* 0x0000000000063919 */ /* 0x000e220000008800 */
[----:B------:R-:W-:Y:S02]  /*7dc0*/  @P3 MOV R5, 0x400 ;  /* 0x0000040000053802 */ /* 0x000fe40000000f00 */
[----:B------:R-:W-:Y:S02]  /*7dd0*/  ISETP.GE.U32.AND P4, PT, R16, UR4, PT ;  /* 0x0000000410007c0c */ /* 0x000fe4000bf86070 */
[----:B------:R-:W-:Y:S02]  /*7de0*/  LOP3.LUT R4, R4, 0x1, RZ, 0xc0, !PT ;  /* 0x0000000104047812 */ /* 0x000fe400078ec0ff */
[----:B------:R-:W-:Y:S02]  /*7df0*/  LOP3.LUT R3, R3, 0x3, RZ, 0xc0, !PT ;  /* 0x0000000303037812 */ /* 0x000fe400078ec0ff */
[----:B------:R-:W-:-:S02]  /*7e00*/  PRMT R11, RZ, 0x7610, R11 ;  /* 0x00007610ff0b7816 */ /* 0x000fc4000000000b */
[----:B0-----:R-:W-:-:S04]  /*7e10*/  @P3 LEA R5, R6, R5, 0x18 ;  /* 0x0000000506053211 */ /* 0x001fc800078ec0ff */
[----:B------:R0:W-:Y:S01]  /*7e20*/  @P3 SYNCS.ARRIVE.TRANS64.A1T0 RZ, [R5+URZ+0x58], RZ ;  /* 0x000058ff05ff39a7 */ /* 0x0001e2000810003f */
[----:B------:R-:W-:-:S04]  /*7e30*/  ISETP.NE.U32.AND P3, PT, R4, 0x1, PT ;  /* 0x000000010400780c */ /* 0x000fc80003f65070 */
[----:B------:R-:W-:Y:S02]  /*7e40*/  ISETP.GT.U32.AND P3, PT, R12, 0x3, !P3 ;  /* 0x000000030c00780c */ /* 0x000fe40005f64070 */
[----:B0-----:R-:W-:Y:S02]  /*7e50*/  SEL R5, RZ, 0x1, !P1 ;  /* 0x00000001ff057807 */ /* 0x001fe40004800000 */
[----:B------:R-:W-:Y:S02]  /*7e60*/  ISETP.GE.U32.AND.EX P1, PT, R17, UR5, PT, P4 ;  /* 0x0000000511007c0c */ /* 0x000fe4000bf26140 */
[----:B------:R-:W-:-:S04]  /*7e70*/  SEL R4, RZ, 0x1, !P3 ;  /* 0x00000001ff047807 */ /* 0x000fc80005800000 */
[----:B------:R-:W-:Y:S02]  /*7e80*/  LOP3.LUT R0, R4, R0, R5, 0x96, !PT ;  /* 0x0000000004007212 */ /* 0x000fe400078e9605 */
[----:B------:R-:W-:-:S05]  /*7e90*/  PRMT R4, RZ, 0x7610, R4 ;  /* 0x00007610ff047816 */ /* 0x000fca0000000004 */
[----:B------:R-:W-:Y:S05]  /*7ea0*/  @P1 BRA `(.L_x_171) ;  /* 0x0000000400501947 */ /* 0x000fea0003800000 */
[----:B------:R-:W-:Y:S01]  /*7eb0*/  ULDC.64 UR4, c[0x0][0x628] ;  /* 0x00018a0000047ab9 */ /* 0x000fe20000000a00 */
[----:B------:R-:W0:Y:S01]  /*7ec0*/  S2R R14, SR_CTAID.X ;  /* 0x00000000000e7919 */ /* 0x000e220000002500 */
[----:B------:R-:W-:Y:S01]  /*7ed0*/  ISETP.NE.U32.AND P1, PT, RZ, UR4, PT ;  /* 0x00000004ff007c0c */ /* 0x000fe2000bf25070 */
[----:B------:R-:W-:Y:S01]  /*7ee0*/  ULDC UR7, c[0x0][0x630] ;  /* 0x00018c0000077ab9 */ /* 0x000fe20000000800 */
[----:B------:R-:W-:Y:S01]  /*7ef0*/  IMAD.MOV.U32 R4, RZ, RZ, R16 ;  /* 0x000000ffff047224 */ /* 0x000fe200078e0010 */
[----:B------:R-:W1:Y:S01]  /*7f00*/  S2R R13, SR_CTAID.Y ;  /* 0x00000000000d7919 */ /* 0x000e620000002600 */
[----:B------:R-:W-:Y:S01]  /*7f10*/  ISETP.NE.AND.EX P1, PT, RZ, UR5, PT, P1 ;  /* 0x00000005ff007c0c */ /* 0x000fe2000bf25310 */
[----:B------:R-:W-:-:S12]  /*7f20*/  IMAD.MOV.U32 R5, RZ, RZ, R17 ;  /* 0x000000ffff057224 */ /* 0x000fd800078e0011 */
[----:B------:R-:W-:Y:S05]  /*7f30*/  @!P1 BRA `(.L_x_172) ;  /* 0x0000000000289947 */ /* 0x000fea0003800000 */
[----:B------:R-:W-:Y:S02]  /*7f40*/  ULDC UR6, c[0x0][0x634] ;  /* 0x00018d0000067ab9 */ /* 0x000fe40000000800 */
[----:B------:R-:W-:-:S05]  /*7f50*/  IADD3 R9, P1, R16, UR6, RZ ;  /* 0x0000000610097c10 */ /* 0x000fca000ff3e0ff */
[----:B------:R-:W-:-:S04]  /*7f60*/  IMAD.X R15, RZ, RZ, R17, P1 ;  /* 0x000000ffff0f7224 */ /* 0x000fc800008e0611 */
[----:B------:R-:W-:-:S04]  /*7f70*/  IMAD.WIDE.U32 R6, R15, UR4, RZ ;  /* 0x000000040f067c25 */ /* 0x000fc8000f8e00ff */
[----:B------:R-:W-:-:S04]  /*7f80*/  IMAD.WIDE.U32 R6, P1, R9, UR5, R6 ;  /* 0x0000000509067c25 */ /* 0x000fc8000f820006 */
[----:B------:R-:W-:-:S04]  /*7f90*/  IMAD.WIDE.U32 R8, R9, UR4, RZ ;  /* 0x0000000409087c25 */ /* 0x000fc8000f8e00ff */
[----:B------:R-:W-:Y:S01]  /*7fa0*/  IMAD.X R5, RZ, RZ, RZ, P1 ;  /* 0x000000ffff057224 */ /* 0x000fe200008e06ff */
[----:B------:R-:W-:Y:S01]  /*7fb0*/  IADD3 RZ, P1, R9, R6, RZ ;  /* 0x0000000609ff7210 */ /* 0x000fe20007f3e0ff */
[----:B------:R-:W-:-:S04]  /*7fc0*/  IMAD.MOV.U32 R4, RZ, RZ, R7 ;  /* 0x000000ffff047224 */ /* 0x000fc800078e0007 */
[----:B------:R-:W-:-:S08]  /*7fd0*/  IMAD.WIDE.U32.X R4, R15, UR5, R4, P1 ;  /* 0x000000050f047c25 */ /* 0x000fd000088e0404 */
.L_x_172:
[--C-:B------:R-:W-:Y:S01]  /*7fe0*/  SHF.R.U64 R8, R4, UR7, R5.reuse ;  /* 0x0000000704087c19 */ /* 0x100fe20008001205 */
[----:B------:R-:W-:Y:S01]  /*7ff0*/  ULDC.64 UR4, c[0x0][0x620] ;  /* 0x0001880000047ab9 */ /* 0x000fe20000000a00 */
[----:B------:R-:W-:Y:S01]  /*8000*/  SHF.R.U32.HI R4, RZ, UR7, R5 ;  /* 0x00000007ff047c19 */ /* 0x000fe20008011605 */
[----:B------:R-:W2:Y:S01]  /*8010*/  LDC R25, c[0x0][0x144] ;  /* 0x00005100ff197b82 */ /* 0x000ea20000000800 */
[----:B------:R-:W-:Y:S01]  /*8020*/  IADD3 R7, P1, RZ, -R8, RZ ;  /* 0x80000008ff077210 */ /* 0x000fe20007f3e0ff */
[----:B------:R-:W-:Y:S01]  /*8030*/  ULDC.64 UR8, c[0x0][0x640] ;  /* 0x0001900000087ab9 */ /* 0x000fe20000000a00 */
[----:B0-----:R-:W-:Y:S01]  /*8040*/  I2FP.F32.U32 R9, R14 ;  /* 0x0000000e00097245 */ /* 0x001fe20000201000 */
[----:B------:R-:W-:Y:S02]  /*8050*/  ULDC UR6, c[0x0][0x608] ;  /* 0x0001820000067ab9 */ /* 0x000fe40000000800 */
[----:B------:R-:W-:Y:S01]  /*8060*/  IMAD.X R4, RZ, RZ, ~R4, P1 ;  /* 0x000000ffff047224 */ /* 0x000fe200008e0e04 */
[----:B------:R-:W-:Y:S01]  /*8070*/  ISETP.NE.U32.AND P1, PT, RZ, UR8, PT ;  /* 0x00000008ff007c0c */ /* 0x000fe2000bf25070 */
[----:B------:R-:W0:Y:S02]  /*8080*/  LDC R20, c[0x0][0x148] ;  /* 0x00005200ff147b82 */ /* 0x000e240000000800 */
[----:B------:R-:W-:Y:S01]  /*8090*/  IMAD R6, R4, UR4, RZ ;  /* 0x0000000404067c24 */ /* 0x000fe2000f8e02ff */
[----:B------:R-:W-:Y:S01]  /*80a0*/  ISETP.NE.AND.EX P1, PT, RZ, UR9, PT, P1 ;  /* 0x00000009ff007c0c */ /* 0x000fe2000bf25310 */
[----:B------:R-:W-:Y:S01]  /*80b0*/  IMAD.WIDE.U32 R4, R7, UR4, R16 ;  /* 0x0000000407047c25 */ /* 0x000fe2000f8e0010 */
[----:B------:R-:W-:-:S03]  /*80c0*/  ULDC UR4, c[0x0][0x150] ;  /* 0x0000540000047ab9 */ /* 0x000fc60000000800 */
[----:B------:R-:W-:Y:S02]  /*80d0*/  IMAD R7, R7, UR5, R6 ;  /* 0x0000000507077c24 */ /* 0x000fe4000f8e0206 */
[----:B------:R-:W-:Y:S01]  /*80e0*/  FMUL R6, R9, UR4 ;  /* 0x0000000409067c20 */ /* 0x000fe20008400000 */
[----:B------:R-:W-:Y:S01]  /*80f0*/  ULDC UR4, c[0x0][0x618] ;  /* 0x0001860000047ab9 */ /* 0x000fe20000000800 */
[----:B------:R-:W-:Y:S01]  /*8100*/  ULDC UR5, c[0x0][0x154] ;  /* 0x0000550000057ab9 */ /* 0x000fe20000000800 */
[----:B------:R-:W-:-:S03]  /*8110*/  IMAD.IADD R5, R5, 0x1, R7 ;  /* 0x0000000105057824 */ /* 0x000fc600078e0207 */
[----:B------:R-:W3:Y:S02]  /*8120*/  F2I.U32.TRUNC.NTZ R6, R6 ;  /* 0x0000000600067305 */ /* 0x000ee4000020f000 */
[----:B------:R-:W-:Y:S02]  /*8130*/  SHF.R.U64 R9, R4, UR4, R5 ;  /* 0x0000000404097c19 */ /* 0x000fe40008001205 */
[----:B-1----:R-:W-:-:S05]  /*8140*/  I2FP.F32.U32 R4, R13 ;  /* 0x0000000d00047245 */ /* 0x002fca0000201000 */
[----:B------:R-:W-:Y:S01]  /*8150*/  FMUL R22, R4, UR5 ;  /* 0x0000000504167c20 */ /* 0x000fe20008400000 */
[----:B------:R-:W-:Y:S01]  /*8160*/  SHF.R.U32.HI R4, RZ, UR4, R5 ;  /* 0x00000004ff047c19 */ /* 0x000fe20008011605 */
[----:B------:R-:W-:-:S03]  /*8170*/  ULDC UR4, c[0x0][0x658] ;  /* 0x0001960000047ab9 */ /* 0x000fc60000000800 */
[--C-:B------:R-:W-:Y:S01]  /*8180*/  SHF.R.U64 R21, R9, UR6, R4.reuse ;  /* 0x0000000609157c19 */ /* 0x100fe20008001204 */
[----:B------:R-:W1:Y:S01]  /*8190*/  F2I.U32.TRUNC.NTZ R22, R22 ;  /* 0x0000001600167305 */ /* 0x000e62000020f000 */
[----:B------:R-:W-:Y:S01]  /*81a0*/  SHF.R.U32.HI R4, RZ, UR6, R4 ;  /* 0x00000006ff047c19 */ /* 0x000fe20008011604 */
[----:B---3--:R-:W-:-:S03]  /*81b0*/  IMAD.MOV R6, RZ, RZ, -R6 ;  /* 0x000000ffff067224 */ /* 0x008fc600078e0a06 */
[----:B------:R-:W-:Y:S01]  /*81c0*/  SHF.R.U64 R15, R21, UR4, R4 ;  /* 0x00000004150f7c19 */ /* 0x000fe20008001204 */
[----:B--2---:R-:W-:Y:S01]  /*81d0*/  IMAD R14, R25, R6, R14 ;  /* 0x00000006190e7224 */ /* 0x004fe200078e020e */
[----:B------:R-:W-:-:S03]  /*81e0*/  SHF.R.U32.HI R23, RZ, UR4, R4 ;  /* 0x00000004ff177c19 */ /* 0x000fc60008011604 */
[----:B------:R-:W-:Y:S02]  /*81f0*/  IMAD.MOV.U32 R4, RZ, RZ, R15 ;  /* 0x000000ffff047224 */ /* 0x000fe400078e000f */
[----:B------:R-:W-:Y:S01]  /*8200*/  IMAD.MOV.U32 R5, RZ, RZ, R23 ;  /* 0x000000ffff057224 */ /* 0x000fe200078e0017 */
[----:B-1----:R-:W-:Y:S06]  /*8210*/  @!P1 BRA `(.L_x_173) ;  /* 0x0000000000289947 */ /* 0x002fec0003800000 */
[----:B------:R-:W-:Y:S02]  /*8220*/  ULDC UR4, c[0x0][0x64c] ;  /* 0x0001930000047ab9 */ /* 0x000fe40000000800 */
[----:B------:R-:W-:-:S05]  /*8230*/  IADD3 R5, P1, R15, UR4, RZ ;  /* 0x000000040f057c10 */ /* 0x000fca000ff3e0ff */
[----:B------:R-:W-:-:S04]  /*8240*/  IMAD.X R23, RZ, RZ, R23, P1 ;  /* 0x000000ffff177224 */ /* 0x000fc800008e0617 */
[----:B------:R-:W-:-:S04]  /*8250*/  IMAD.WIDE.U32 R6, R23, UR8, RZ ;  /* 0x0000000817067c25 */ /* 0x000fc8000f8e00ff */
[----:B------:R-:W-:-:S04]  /*8260*/  IMAD.WIDE.U32 R6, P1, R5, UR9, R6 ;  /* 0x0000000905067c25 */ /* 0x000fc8000f820006 */
[----:B------:R-:W-:-:S04]  /*8270*/  IMAD.WIDE.U32 R4, R5, UR8, RZ ;  /* 0x0000000805047c25 */ /* 0x000fc8000f8e00ff */
[----:B------:R-:W-:Y:S01]  /*8280*/  IMAD.MOV.U32 R4, RZ, RZ, R7 ;  /* 0x000000ffff047224 */ /* 0x000fe200078e0007 */
[----:B------:R-:W-:Y:S01]  /*8290*/  IADD3 RZ, P3, R5, R6, RZ ;  /* 0x0000000605ff7210 */ /* 0x000fe20007f7e0ff */
[----:B------:R-:W-:-:S04]  /*82a0*/  IMAD.X R5, RZ, RZ, RZ, P1 ;  /* 0x000000ffff057224 */ /* 0x000fc800008e06ff */
[----:B------:R-:W-:-:S08]  /*82b0*/  IMAD.WIDE.U32.X R4, R23, UR9, R4, P3 ;  /* 0x0000000917047c25 */ /* 0x000fd000098e0404 */
.L_x_173:
[----:B------:R-:W-:Y:S01]  /*82c0*/  ISETP.NE.AND P1, PT, R2, 0x1, PT ;  /* 0x000000010200780c */ /* 0x000fe20003f25270 */
[----:B------:R-:W-:Y:S01]  /*82d0*/  ULDC UR4, c[0x0][0x648] ;  /* 0x0001920000047ab9 */ /* 0x000fe20000000800 */
[----:B------:R-:W-:Y:S01]  /*82e0*/  LOP3.LUT R21, R21, UR22, RZ, 0xc0, !PT ;  /* 0x0000001615157c12 */ /* 0x000fe2000f8ec0ff */
[----:B------:R-:W-:Y:S01]  /*82f0*/  IMAD.MOV R22, RZ, RZ, -R22 ;  /* 0x000000ffff167224 */ /* 0x000fe200078e0a16 */
[----:B------:R-:W-:Y:S01]  /*8300*/  SHF.R.U64 R4, R4, UR4, R5 ;  /* 0x0000000404047c19 */ /* 0x000fe20008001205 */
[----:B------:R-:W-:Y:S01]  /*8310*/  ULDC UR4, c[0x0][0x638] ;  /* 0x00018e0000047ab9 */ /* 0x000fe20000000800 */
[----:B------:R-:W-:Y:S01]  /*8320*/  ULDC UR5, c[0x0][0x610] ;  /* 0x0001840000057ab9 */ /* 0x000fe20000000800 */
[----:B------:R-:W-:Y:S02]  /*8330*/  IMAD.MOV.U32 R5, RZ, RZ, 0x1 ;  /* 0x00000001ff057424 */ /* 0x000fe400078e00ff */
[----:B------:R-:W-:Y:S02]  /*8340*/  IMAD.MOV R6, RZ, RZ, -R4 ;  /* 0x000000ffff067224 */ /* 0x000fe400078e0a04 */
[----:B------:R-:W-:Y:S01]  /*8350*/  IMAD R21, R4, UR21, R21 ;  /* 0x0000001504157c24 */ /* 0x000fe2000f8e0215 */
[----:B------:R-:W-:Y:S01]  /*8360*/  LOP3.LUT R4, R9, UR13, RZ, 0xc0, !PT ;  /* 0x0000000d09047c12 */ /* 0x000fe2000f8ec0ff */
[----:B0-----:R-:W-:-:S02]  /*8370*/  @P1 IMAD R14, R20, R22, R13 ;  /* 0x00000016140e1224 */ /* 0x001fc400078e020d */
[----:B------:R-:W-:Y:S01]  /*8380*/  IMAD R15, R6, UR4, R15 ;  /* 0x00000004060f7c24 */ /* 0x000fe2000f8e020f */
[----:B------:R-:W-:Y:S01]  /*8390*/  ULDC UR4, c[0x0][0x600] ;  /* 0x0001800000047ab9 */ /* 0x000fe20000000800 */
[----:B------:R-:W-:Y:S02]  /*83a0*/  IMAD R14, R21, UR5, R14 ;  /* 0x00000005150e7c24 */ /* 0x000fe4000f8e020e */
[--C-:B------:R-:W-:Y:S01]  /*83b0*/  IMAD R15, R15, UR4, R4.reuse ;  /* 0x000000040f0f7c24 */ /* 0x100fe2000f8e0204 */
[----:B------:R-:W-:-:S04]  /*83c0*/  PRMT R4, R5, 0x7610, R4 ;  /* 0x0000761005047816 */ /* 0x000fc80000000004 */
[----:B------:R-:W-:Y:S02]  /*83d0*/  SEL R20, R15, R14, !P1 ;  /* 0x0000000e0f147207 */ /* 0x000fe40004800000 */
[----:B------:R-:W-:-:S07]  /*83e0*/  SEL R13, R14, R15, !P1 ;  /* 0x0000000f0e0d7207 */ /* 0x000fce0004800000 */
.L_x_171:
[----:B------:R-:W-:Y:S05]  /*83f0*/  BSYNC B1 ;  /* 0x0000000000017941 */ /* 0x000fea0003800000 */
.L_x_170:
[----:B------:R-:W-:-:S13]  /*8400*/  LOP3.LUT P1, RZ, R4, 0xff, RZ, 0xc0, !PT ;  /* 0x000000ff04ff7812 */ /* 0x000fda000782c0ff */
[----:B------:R-:W-:Y:S05]  /*8410*/  @P1 BRA `(.L_x_174) ;  /* 0xfffffff000c41947 */ /* 0x000fea000383ffff */
[----:B------:R-:W-:Y:S05]  /*8420*/  BSYNC B0 ;  /* 0x0000000000007941 */ /* 0x000fea0003800000 */
.L_x_162:
[----:B------:R-:W-:-:S03]  /*8430*/  UMOV UR4, 0xffffffff ;  /* 0xffffffff00047882 */ /* 0x000fc60000000000 */
[----:B------:R-:W-:Y:S05]  /*8440*/  BRA.DIV UR4, `(.L_x_175) ;  /* 0x0000000604187947 */ /* 0x000fea000b800000 */
[----:B------:R-:W-:-:S13]  /*8450*/  ELECT P6, URZ, PT ;  /* 0x00000000003f782f */ /* 0x000fda00038c0000 */
.L_x_189:
[----:B------:R-:W-:Y:S04]  /*8460*/  BSSY B0, `(.L_x_176) ;  /* 0x000002b000007945 */ /* 0x000fe80003800000 */
[----:B------:R-:W-:Y:S05]  /*8470*/  @!P6 BRA `(.L_x_177) ;  /* 0x0000000000a4e947 */ /* 0x000fea0003800000 */
[----:B------:R-:W-:-:S04]  /*8480*/  LOP3.LUT R18, R18, 0x2, RZ, 0xfc, !PT ;  /* 0x0000000212127812 */ /* 0x000fc800078efcff */
[----:B------:R-:W-:-:S13]  /*8490*/  ISETP.NE.AND P0, PT, R18, 0x3, PT ;  /* 0x000000031200780c */ /* 0x000fda0003f05270 */
[----:B------:R-:W-:Y:S05]  /*84a0*/  @!P0 BRA `(.L_x_178) ;  /* 0x0000000000048947 */ /* 0x000fea0003800000 */
[----:B------:R-:W-:Y:S01]  /*84b0*/  BPT.TRAP 0x1 ;  /* 0x000000040000795c */ /* 0x000fe20000300000 */
.L_x_178:
[----:B------:R-:W0:Y:S01]  /*84c0*/  S2R R5, SR_CgaCtaId ;  /* 0x0000000000057919 */ /* 0x000e220000008800 */
[----:B------:R-:W-:Y:S02]  /*84d0*/  MOV R2, 0x400 ;  /* 0x0000040000027802 */ /* 0x000fe40000000f00 */
[----:B------:R-:W-:Y:S02]  /*84e0*/  SHF.L.U32 R4, R0, 0x1f, RZ ;  /* 0x0000001f00047819 */ /* 0x000fe400000006ff */
[----:B0-----:R-:W-:-:S05]  /*84f0*/  LEA R2, R5, R2, 0x18 ;  /* 0x0000000205027211 */ /* 0x001fca00078ec0ff */
[----:B------:R-:W-:-:S04]  /*8500*/  VIADD R2, R2, 0x20 ;  /* 0x0000002002027836 */ /* 0x000fc80000000000 */
[C---:B------:R-:W-:Y:S02]  /*8510*/  IMAD R7, R3.reuse, 0x8, R2 ;  /* 0x0000000803077824 */ /* 0x040fe400078e0202 */
[----:B------:R-:W-:Y:S02]  /*8520*/  VIADD R3, R3, 0x1 ;  /* 0x0000000103037836 */ /* 0x000fe40000000000 */
[----:B------:R-:W0:Y:S03]  /*8530*/  SYNCS.PHASECHK.TRANS64.TRYWAIT P0, [R7+URZ], R4 ;  /* 0x00000004070075a7 */ /* 0x000e26000800017f */
[----:B------:R-:W-:-:S04]  /*8540*/  ISETP.NE.AND P1, PT, R3, 0x4, PT ;  /* 0x000000040300780c */ /* 0x000fc80003f25270 */
[----:B------:R-:W-:Y:S02]  /*8550*/  SEL R5, RZ, 0x1, P1 ;  /* 0x00000001ff057807 */ /* 0x000fe40000800000 */
[----:B------:R-:W-:Y:S02]  /*8560*/  SEL R3, R3, RZ, P1 ;  /* 0x000000ff03037207 */ /* 0x000fe40000800000 */
[----:B------:R-:W-:-:S03]  /*8570*/  LOP3.LUT R6, R0, R5, RZ, 0x3c, !PT ;  /* 0x0000000500067212 */ /* 0x000fc600078e3cff */
[----:B------:R-:W-:Y:S01]  /*8580*/  IMAD R8, R3, 0x8, R2 ;  /* 0x0000000803087824 */ /* 0x000fe200078e0202 */
[----:B------:R-:W-:Y:S01]  /*8590*/  SHF.L.U32 R5, R6, 0x1f, RZ ;  /* 0x0000001f06057819 */ /* 0x000fe200000006ff */
[----:B0-----:R-:W-:Y:S06]  /*85a0*/  @!P0 BRA `(.L_x_179) ;  /* 0x0000000000e08947 */ /* 0x001fec0003800000 */
.L_x_190:
[----:B------:R-:W1:Y:S01]  /*85b0*/  SYNCS.PHASECHK.TRANS64.TRYWAIT P0, [R8+URZ], R5 ;  /* 0x00000005080075a7 */ /* 0x000e62000800017f */
[----:B------:R-:W-:-:S05]  /*85c0*/  VIADD R0, R3, 0x1 ;  /* 0x0000000103007836 */ /* 0x000fca0000000000 */
[----:B------:R-:W-:-:S04]  /*85d0*/  ISETP.NE.AND P1, PT, R0, 0x4, PT ;  /* 0x000000040000780c */ /* 0x000fc80003f25270 */
[----:B------:R-:W-:Y:S02]  /*85e0*/  SEL R3, RZ, 0x1, P1 ;  /* 0x00000001ff037807 */ /* 0x000fe40000800000 */
[----:B0-----:R-:W-:Y:S02]  /*85f0*/  SEL R7, R0, RZ, P1 ;  /* 0x000000ff00077207 */ /* 0x001fe40000800000 */
[----:B------:R-:W-:-:S03]  /*8600*/  LOP3.LUT R9, R6, R3, RZ, 0x3c, !PT ;  /* 0x0000000306097212 */ /* 0x000fc600078e3cff */
[----:B------:R-:W-:Y:S01]  /*8610*/  IMAD R11, R7, 0x8, R2 ;  /* 0x00000008070b7824 */ /* 0x000fe200078e0202 */
[----:B------:R-:W-:Y:S01]  /*8620*/  SHF.L.U32 R6, R9, 0x1f, RZ ;  /* 0x0000001f09067819 */ /* 0x000fe200000006ff */
[----:B-1----:R-:W-:Y:S06]  /*8630*/  @!P0 BRA `(.L_x_180) ;  /* 0x0000000000d08947 */ /* 0x002fec0003800000 */
.L_x_191:
[----:B------:R-:W1:Y:S01]  /*8640*/  SYNCS.PHASECHK.TRANS64.TRYWAIT P0, [R11+URZ], R6 ;  /* 0x000000060b0075a7 */ /* 0x000e62000800017f */
[----:B------:R-:W-:-:S05]  /*8650*/  VIADD R0, R7, 0x1 ;  /* 0x0000000107007836 */ /* 0x000fca0000000000 */
[----:B------:R-:W-:-:S04]  /*8660*/  ISETP.NE.AND P1, PT, R0, 0x4, PT ;  /* 0x000000040000780c */ /* 0x000fc80003f25270 */
[----:B------:R-:W-:Y:S02]  /*8670*/  SEL R4, RZ, 0x1, P1 ;  /* 0x00000001ff047807 */ /* 0x000fe40000800000 */
[----:B------:R-:W-:Y:S02]  /*8680*/  SEL R3, R0, RZ, P1 ;  /* 0x000000ff00037207 */ /* 0x000fe40000800000 */
[----:B------:R-:W-:Y:S01]  /*8690*/  LOP3.LUT R0, R9, R4, RZ, 0x3c, !PT ;  /* 0x0000000409007212 */ /* 0x000fe200078e3cff */
[----:B-1----:R-:W-:Y:S06]  /*86a0*/  @!P0 BRA `(.L_x_181) ;  /* 0x0000000000c88947 */ /* 0x002fec0003800000 */
.L_x_192:
[----:B------:R-:W-:Y:S01]  /*86b0*/  IMAD R3, R3, 0x8, R2 ;  /* 0x0000000803037824 */ /* 0x000fe200078e0202 */
[----:B------:R-:W-:-:S07]  /*86c0*/  SHF.L.U32 R0, R0, 0x1f, RZ ;  /* 0x0000001f00007819 */ /* 0x000fce00000006ff */
.L_x_182:
[----:B--2---:R2:W3:Y:S02]  /*86d0*/  SYNCS.PHASECHK.TRANS64.TRYWAIT P0, [R3+URZ], R0 ;  /* 0x00000000030075a7 */ /* 0x0044e4000800017f */
[----:B---3--:R-:W-:Y:S05]  /*86e0*/  @!P0 NANOSLEEP.SYNCS 0x989680 ;  /* 0x009896800000895d */ /* 0x008fea0003900000 */
[----:B------:R-:W3:Y:S02]  /*86f0*/  @!P0 SYNCS.PHASECHK.TRANS64 P0, [R3+URZ], R0 ;  /* 0x00000000030085a7 */ /* 0x000ee4000800007f */
[----:B---3--:R-:W-:Y:S05]  /*8700*/  @!P0 BRA `(.L_x_182) ;  /* 0xfffffffc00f08947 */ /* 0x008fea000383ffff */
.L_x_177:
[----:B------:R-:W-:Y:S05]  /*8710*/  BSYNC B0 ;  /* 0x0000000000007941 */ /* 0x000fea0003800000 */
.L_x_176:
[----:B------:R-:W-:Y:S05]  /*8720*/  EXIT ;  /* 0x000000000000794d */ /* 0x000fea0003800000 */
.L_x_17:
[----:B-1----:R1:W2:Y:S02]  /*8730*/  SYNCS.PHASECHK.TRANS64.TRYWAIT P1, [R3+URZ], R0 ;  /* 0x00000000030075a7 */ /* 0x0022a4000802017f */
[----:B--2---:R-:W-:Y:S05]  /*8740*/  @!P1 NANOSLEEP.SYNCS 0x989680 ;  /* 0x009896800000995d */ /* 0x004fea0003900000 */
[----:B------:R-:W2:Y:S02]  /*8750*/  @!P1 SYNCS.PHASECHK.TRANS64 P1, [R3+URZ], R0 ;  /* 0x00000000030095a7 */ /* 0x000ea4000802007f */
[----:B--2---:R-:W-:Y:S05]  /*8760*/  @!P1 BRA `(.L_x_17) ;  /* 0xfffffffc00f09947 */ /* 0x004fea000383ffff */
[----:B------:R-:W-:Y:S05]  /*8770*/  BRA `(.L_x_16) ;  /* 0xffffff8c004c7947 */ /* 0x000fea000383ffff */
.L_x_22:
[----:B-1----:R-:W-:-:S04]  /*8780*/  IMAD.U32 R4, RZ, RZ, UR4 ;  /* 0x00000004ff047e24 */ /* 0x002fc8000f8e00ff */
[----:B------:R1:W2:Y:S03]  /*8790*/  SYNCS.PHASECHK.TRANS64.TRYWAIT P1, [R4+URZ], R3 ;  /* 0x00000003040075a7 */ /* 0x0002a6000802017f */
[----:B--2---:R-:W-:Y:S05]  /*87a0*/  @!P1 NANOSLEEP.SYNCS 0x989680 ;  /* 0x009896800000995d */ /* 0x004fea0003900000 */
[----:B------:R-:W2:Y:S02]  /*87b0*/  @!P1 SYNCS.PHASECHK.TRANS64 P1, [R4+URZ], R3 ;  /* 0x00000003040095a7 */ /* 0x000ea4000802007f */
[----:B--2---:R-:W-:Y:S05]  /*87c0*/  @!P1 BRA `(.L_x_22) ;  /* 0xfffffffc00ec9947 */ /* 0x004fea000383ffff */
[----:B------:R-:W-:Y:S05]  /*87d0*/  BRA `(.L_x_21) ;  /* 0xffffff9400707947 */ /* 0x000fea000383ffff */
.L_x_163:
[----:B------:R-:W-:Y:S01]  /*87e0*/  BSSY B1, `(.L_x_183) ;  /* 0x0000006000017945 */ /* 0x000fe20003800000 */
[----:B------:R-:W-:-:S07]  /*87f0*/  IMAD.MOV.U32 R15, RZ, RZ, -0x1 ;  /* 0xffffffffff0f7424 */ /* 0x000fce00078e00ff */
[----:B------:R-:W-:Y:S05]  /*8800*/  WARPSYNC.COLLECTIVE R15, `(.L_x_184) ;  /* 0x000000000f0c7348 */ /* 0x000fea0003c00000 */
[----:B------:R-:W-:Y:S02]  /*8810*/  ELECT P6, UR62, PT ;  /* 0x00000000003e782f */ /* 0x000fe400038c0000 */
[----:B------:R-:W-:Y:S01]  /*8820*/  MOV R14, UR62 ;  /* 0x0000003e000e7c02 */ /* 0x000fe20008000f00 */
[----:B------:R-:W-:Y:S10]  /*8830*/  ENDCOLLECTIVE ;  /* 0x000000000000791b */ /* 0x000ff40003800000 */
.L_x_184:
[----:B------:R-:W-:Y:S05]  /*8840*/  BSYNC B1 ;  /* 0x0000000000017941 */ /* 0x000fea0003800000 */
.L_x_183:
[----:B------:R-:W-:Y:S05]  /*8850*/  BRA `(.L_x_185) ;  /* 0xffffffec00c07947 */ /* 0x000fea000383ffff */
.L_x_166:
[----:B0-----:R0:W1:Y:S02]  /*8860*/  SYNCS.PHASECHK.TRANS64.TRYWAIT P1, [R14+URZ+0x20], R7 ;  /* 0x000020070e0075a7 */ /* 0x001064000802017f */
[----:B-1----:R-:W-:Y:S05]  /*8870*/  @!P1 NANOSLEEP.SYNCS 0x989680 ;  /* 0x009896800000995d */ /* 0x002fea0003900000 */
[----:B------:R-:W1:Y:S02]  /*8880*/  @!P1 SYNCS.PHASECHK.TRANS64 P1, [R14+URZ+0x20], R7 ;  /* 0x000020070e0095a7 */ /* 0x000e64000802007f */
[----:B-1----:R-:W-:Y:S05]  /*8890*/  @!P1 BRA `(.L_x_166) ;  /* 0xfffffffc00f09947 */ /* 0x002fea000383ffff */
[----:B------:R-:W-:Y:S05]  /*88a0*/  BRA `(.L_x_186) ;  /* 0xffffffec00f47947 */ /* 0x000fea000383ffff */
.L_x_175:
[----:B------:R-:W-:Y:S01]  /*88b0*/  BSSY B0, `(.L_x_187) ;  /* 0x0000006000007945 */ /* 0x000fe20003800000 */
[----:B------:R-:W-:-:S07]  /*88c0*/  IMAD.MOV.U32 R15, RZ, RZ, -0x1 ;  /* 0xffffffffff0f7424 */ /* 0x000fce00078e00ff */
[----:B------:R-:W-:Y:S05]  /*88d0*/  WARPSYNC.COLLECTIVE R15, `(.L_x_188) ;  /* 0x000000000f0c7348 */ /* 0x000fea0003c00000 */
[----:B------:R-:W-:Y:S02]  /*88e0*/  ELECT P6, UR62, PT ;  /* 0x00000000003e782f */ /* 0x000fe400038c0000 */
[----:B------:R-:W-:Y:S01]  /*88f0*/  MOV R14, UR62 ;  /* 0x0000003e000e7c02 */ /* 0x000fe20008000f00 */
[----:B------:R-:W-:Y:S10]  /*8900*/  ENDCOLLECTIVE ;  /* 0x000000000000791b */ /* 0x000ff40003800000 */
.L_x_188:
[----:B------:R-:W-:Y:S05]  /*8910*/  BSYNC B0 ;  /* 0x0000000000007941 */ /* 0x000fea0003800000 */
.L_x_187:
[----:B------:R-:W-:Y:S05]  /*8920*/  BRA `(.L_x_189) ;  /* 0xfffffff800cc7947 */ /* 0x000fea000383ffff */
.L_x_179:
[----:B0-----:R0:W1:Y:S02]  /*8930*/  SYNCS.PHASECHK.TRANS64.TRYWAIT P0, [R7+URZ], R4 ;  /* 0x00000004070075a7 */ /* 0x001064000800017f */
[----:B-1----:R-:W-:Y:S05]  /*8940*/  @!P0 NANOSLEEP.SYNCS 0x989680 ;  /* 0x009896800000895d */ /* 0x002fea0003900000 */
[----:B------:R-:W1:Y:S02]  /*8950*/  @!P0 SYNCS.PHASECHK.TRANS64 P0, [R7+URZ], R4 ;  /* 0x00000004070085a7 */ /* 0x000e64000800007f */
[----:B-1----:R-:W-:Y:S05]  /*8960*/  @!P0 BRA `(.L_x_179) ;  /* 0xfffffffc00f08947 */ /* 0x002fea000383ffff */
[----:B------:R-:W-:Y:S05]  /*8970*/  BRA `(.L_x_190) ;  /* 0xfffffffc000c7947 */ /* 0x000fea000383ffff */
.L_x_180:
[----:B0-----:R0:W1:Y:S02]  /*8980*/  SYNCS.PHASECHK.TRANS64.TRYWAIT P0, [R8+URZ], R5 ;  /* 0x00000005080075a7 */ /* 0x001064000800017f */
[----:B-1----:R-:W-:Y:S05]  /*8990*/  @!P0 NANOSLEEP.SYNCS 0x989680 ;  /* 0x009896800000895d */ /* 0x002fea0003900000 */
[----:B------:R-:W1:Y:S02]  /*89a0*/  @!P0 SYNCS.PHASECHK.TRANS64 P0, [R8+URZ], R5 ;  /* 0x00000005080085a7 */ /* 0x000e64000800007f */
[----:B-1----:R-:W-:Y:S05]  /*89b0*/  @!P0 BRA `(.L_x_180) ;  /* 0xfffffffc00f08947 */ /* 0x002fea000383ffff */
[----:B------:R-:W-:Y:S05]  /*89c0*/  BRA `(.L_x_191) ;  /* 0xfffffffc001c7947 */ /* 0x000fea000383ffff */
.L_x_181:
[----:B-1----:R1:W2:Y:S02]  /*89d0*/  SYNCS.PHASECHK.TRANS64.TRYWAIT P0, [R11+URZ], R6 ;  /* 0x000000060b0075a7 */ /* 0x0022a4000800017f */
[----:B--2---:R-:W-:Y:S05]  /*89e0*/  @!P0 NANOSLEEP.SYNCS 0x989680 ;  /* 0x009896800000895d */ /* 0x004fea0003900000 */
[----:B------:R-:W2:Y:S02]  /*89f0*/  @!P0 SYNCS.PHASECHK.TRANS64 P0, [R11+URZ], R6 ;  /* 0x000000060b0085a7 */ /* 0x000ea4000800007f */
[----:B--2---:R-:W-:Y:S05]  /*8a00*/  @!P0 BRA `(.L_x_181) ;  /* 0xfffffffc00f08947 */ /* 0x004fea000383ffff */
[----:B------:R-:W-:Y:S05]  /*8a10*/  BRA `(.L_x_192) ;  /* 0xfffffffc00247947 */ /* 0x000fea000383ffff */
.L_x_193:
[----:B------:R-:W-:-:S00]  /*8a20*/  BRA `(.L_x_193) ;  /* 0xfffffffc00fc7947 */ /* 0x000fc0000383ffff */
[----:B------:R-:W-:-:S00]  /*8a30*/  NOP ;  /* 0x0000000000007918 */ /* 0x000fc00000000000 */
        /* <DEDUP_REMOVED lines=12> */
.L_x_194:


//--------------------- .nv.global.init           --------------------------
	.section	.nv.global.init,"aw",@progbits
.nv.global.init:
	.type		$str$22,@object
	.size		$str$22,($str$23 - $str$22)
$str$22:
        /*0000*/ 	.byte	0x6b, 0x5f, 0x74, 0x69, 0x6c, 0x65, 0x5f, 0x63, 0x6f, 0x75, 0x6e, 0x74, 0x20, 0x3e, 0x3d, 0x20
        /*0010*/ 	.byte	0x31, 0x00
	.type		$str$23,@object
	.size		$str$23,(__unnamed_1 - $str$23)
$str$23:
        /*0012*/ 	.byte	0x2f, 0x74, 0x6d, 0x70, 0x2f, 0x63, 0x75, 0x74, 0x6c, 0x61, 0x73, 0x73, 0x5f, 0x73, 0x77, 0x65
        /*0022*/ 	.byte	0x65, 0x70, 0x5f, 0x73, 0x72, 0x63, 0x2f, 0x69, 0x6e, 0x63, 0x6c, 0x75, 0x64, 0x65, 0x2f, 0x63
        /*0032*/ 	.byte	0x75, 0x74, 0x6c, 0x61, 0x73, 0x73, 0x2f, 0x67, 0x65, 0x6d, 0x6d, 0x2f, 0x63, 0x6f, 0x6c, 0x6c
        /*0042*/ 	.byte	0x65, 0x63, 0x74, 0x69, 0x76, 0x65, 0x2f, 0x73, 0x6d, 0x39, 0x30, 0x5f, 0x6d, 0x6d, 0x61, 0x5f
        /*0052*/ 	.byte	0x74, 0x6d, 0x61, 0x5f, 0x67, 0x6d, 0x6d, 0x61, 0x5f, 0x73, 0x73, 0x5f, 0x77, 0x61, 0x72, 0x70
        /*0062*/ 	.byte	0x73, 0x70, 0x65, 0x63, 0x69, 0x61, 0x6c, 0x69, 0x7a, 0x65, 0x64, 0x2e, 0x68, 0x70, 0x70, 0x00
	.type		__unnamed_1,@object
	.size		__unnamed_1,(.L_0 - __unnamed_1)
__unnamed_1:
        /*0072*/ 	.byte	0x76, 0x6f, 0x69, 0x64, 0x20, 0x63, 0x75, 0x74, 0x6c, 0x61, 0x73, 0x73, 0x3a, 0x3a, 0x67, 0x65
        /* <DEDUP_REMOVED lines=177> */
.L_0:


//--------------------- .nv.shared._ZN7cutlass13device_kernelINS_4gemm6kernel13GemmUniversalIN4cute5tupleIJiiiiEEENS1_10collective13CollectiveMmaINS1_34MainloopSm90TmaGmmaWarpSpecializedILi4ENS5_IJNS4_1CILi1EEESB_SB_EEENS1_35KernelTmaWarpSpecializedCooperativeEEENS5_IJNSA_ILi128EEESF_SF_EEENS_10tfloat32_tENS5_IJlSB_lEEESH_SI_NS4_8TiledMMAINS4_8MMA_AtomIJNS4_4SM904GMMA30MMA_64x128x8_F32TF32TF32_SS_TNILNSM_7ScaleInE1ELSO_1EEEEEENS4_6LayoutINS5_IJNSA_ILi2EEESB_SB_EEENS5_IJSB_NSA_ILi0EEESU_EEEEENS5_IJNS4_10UnderscoreESX_SX_EEEEENS4_13SM90_TMA_LOADENS4_14ComposedLayoutINS4_7SwizzleILi3ELi4ELi3EEENS4_18smem_ptr_flag_bitsILi32EEENSR_INS5_IJNSA_ILi8EEENSA_ILi32EEEEEENS5_IJS17_SB_EEEEEEEvNS4_8identityES10_S1B_vS1C_EENS_8epilogue10collective6detail29Sm90TmaWarpSpecializedAdapterINS1F_15DefaultEpilogueISH_SI_SI_NS1E_6thread17LinearCombinationISH_Li1EffLNS1J_9ScaleType4KindE0ELNS_15FloatRoundStyleE2ESH_EENS1_15EpilogueDefaultEEEEEvvEEEEvNT_6ParamsE --------------------------
	.section	.nv.shared._ZN7cutlass13device_kernelINS_4gemm6kernel13GemmUniversalIN4cute5tupleIJiiiiEEENS1_10collective13CollectiveMmaINS1_34MainloopSm90TmaGmmaWarpSpecializedILi4ENS5_IJNS4_1CILi1EEESB_SB_EEENS1_35KernelTmaWarpSpecializedCooperativeEEENS5_IJNSA_ILi128EEESF_SF_EEENS_10tfloat32_tENS5_IJlSB_lEEESH_SI_NS4_8TiledMMAINS4_8MMA_AtomIJNS4_4SM904GMMA30MMA_64x128x8_F32TF32TF32_SS_TNILNSM_7ScaleInE1ELSO_1EEEEEENS4_6LayoutINS5_IJNSA_ILi2EEESB_SB_EEENS5_IJSB_NSA_ILi0EEESU_EEEEENS5_IJNS4_10UnderscoreESX_SX_EEEEENS4_13SM90_TMA_LOADENS4_14ComposedLayoutINS4_7SwizzleILi3ELi4ELi3EEENS4_18smem_ptr_flag_bitsILi32EEENSR_INS5_IJNSA_ILi8EEENSA_ILi32EEEEEENS5_IJS17_SB_EEEEEEEvNS4_8identityES10_S1B_vS1C_EENS_8epilogue10collective6detail29Sm90TmaWarpSpecializedAdapterINS1F_15DefaultEpilogueISH_SI_SI_NS1E_6thread17LinearCombinationISH_Li1EffLNS1J_9ScaleType4KindE0ELNS_15FloatRoundStyleE2ESH_EENS1_15EpilogueDefaultEEEEEvvEEEEvNT_6ParamsE,"aw",@nobits
	.sectionflags	@""
	.align	16
	.zero		1024


//--------------------- .nv.shared.reserved.0     --------------------------
	.section	.nv.shared.reserved.0,"aw",@nobits
	.weak		__nv_reservedSMEM_offset_0_alias
	.size		__nv_reservedSMEM_offset_0_alias, 0, 0
	.other		__nv_reservedSMEM_offset_0_alias,@"STO_CUDA_RESERVED_SHARED STV_DEFAULT"
__nv_reservedSMEM_offset_0_alias:
	.zero		0


//--------------------- .nv.global                --------------------------
	.section	.nv.global,"aw",@nobits
.nv.global:
	.type		_ZN39_INTERNAL_ca898539_4_k_cu_47a1edd0_61454cute1_E,@object
	.size		_ZN39_INTERNAL_ca898539_4_k_cu_47a1edd0_61454cute1_E,(_ZN39_INTERNAL_ca898539_4_k_cu_47a1edd0_61454cuda3std3__45__cpo6cbeginE - _ZN39_INTERNAL_ca898539_4_k_cu_47a1edd0_61454cute1_E)
_ZN39_INTERNAL_ca898539_4_k_cu_47a1edd0_61454cute1_E:
	.zero		1
	.type		_ZN39_INTERNAL_ca898539_4_k_cu_47a1edd0_61454cuda3std3__45__cpo6cbeginE,@object
	.size		_ZN39_INTERNAL_ca898539_4_k_cu_47a1edd0_61454cuda3std3__45__cpo6cbeginE,(_ZN39_INTERNAL_ca898539_4_k_cu_47a1edd0_61454cuda3std3__48in_placeE - _ZN39_INTERNAL_ca898539_4_k_cu_47a1edd0_61454cuda3std3__45__cpo6cbeginE)
_ZN39_INTERNAL_ca898539_4_k_cu_47a1edd0_61454cuda3std3__45__cpo6cbeginE:
	.zero		1
	.type		_ZN39_INTERNAL_ca898539_4_k_cu_47a1edd0_61454cuda3std3__48in_placeE,@object
	.size		_ZN39_INTERNAL_ca898539_4_k_cu_47a1edd0_61454cuda3std3__48in_placeE,(_ZN39_INTERNAL_ca898539_4_k_cu_47a1edd0_61454cuda3std6ranges3__45__cpo9iter_moveE - _ZN39_INTERNAL_ca898539_4_k_cu_47a1edd0_61454cuda3std3__48in_placeE)
_ZN39_INTERNAL_ca898539_4_k_cu_47a1edd0_61454cuda3std3__48in_placeE:
	.zero		1
	.type		_ZN39_INTERNAL_ca898539_4_k_cu_47a1edd0_61454cuda3std6ranges3__45__cpo9iter_moveE,@object
	.size		_ZN39_INTERNAL_ca898539_4_k_cu_47a1edd0_61454cuda3std6ranges3__45__cpo9iter_moveE,(_ZN39_INTERNAL_ca898539_4_k_cu_47a1edd0_61454cuda3std3__45__cpo5beginE - _ZN39_INTERNAL_ca898539_4_k_cu_47a1edd0_61454cuda3std6ranges3__45__cpo9iter_moveE)
_ZN39_INTERNAL_ca898539_4_k_cu_47a1edd0_61454cuda3std6ranges3__45__cpo9iter_moveE:
	.zero		1
	.type		_ZN39_INTERNAL_ca898539_4_k_cu_47a1edd0_61454cuda3std3__45__cpo5beginE,@object
	.size		_ZN39_INTERNAL_ca898539_4_k_cu_47a1edd0_61454cuda3std3__45__cpo5beginE,(_ZN39_INTERNAL_ca898539_4_k_cu_47a1edd0_61454cuda3std3__441_GLOBAL__N__ca898539_4_k_cu_47a1edd0_61456ignoreE - _ZN39_INTERNAL_ca898539_4_k_cu_47a1edd0_61454cuda3std3__45__cpo5beginE)
_ZN39_INTERNAL_ca898539_4_k_cu_47a1edd0_61454cuda3std3__45__cpo5beginE:
	.zero		1
	.type		_ZN39_INTERNAL_ca898539_4_k_cu_47a1edd0_61454cuda3std3__441_GLOBAL__N__ca898539_4_k_cu_47a1edd0_61456ignoreE,@object
	.size		_ZN39_INTERNAL_ca898539_4_k_cu_47a1edd0_61454cuda3std3__441_GLOBAL__N__ca898539_4_k_cu_47a1edd0_61456ignoreE,(_ZN39_INTERNAL_ca898539_4_k_cu_47a1edd0_61454cute7productE - _ZN39_INTERNAL_ca898539_4_k_cu_47a1edd0_61454cuda3std3__441_GLOBAL__N__ca898539_4_k_cu_47a1edd0_61456ignoreE)
_ZN39_INTERNAL_ca898539_4_k_cu_47a1edd0_61454cuda3std3__441_GLOBAL__N__ca898539_4_k_cu_47a1edd0_61456ignoreE:
	.zero		1
	.type		_ZN39_INTERNAL_ca898539_4_k_cu_47a1edd0_61454cute7productE,@object
	.size		_ZN39_INTERNAL_ca898539_4_k_cu_47a1edd0_61454cute7productE,(_ZN39_INTERNAL_ca898539_4_k_cu_47a1edd0_61454cuda3std3__45__cpo3endE - _ZN39_INTERNAL_ca898539_4_k_cu_47a1edd0_61454cute7productE)
_ZN39_INTERNAL_ca898539_4_k_cu_47a1edd0_61454cute7productE:
	.zero		1
	.type		_ZN39_INTERNAL_ca898539_4_k_cu_47a1edd0_61454cuda3std3__45__cpo3endE,@object
	.size		_ZN39_INTERNAL_ca898539_4_k_cu_47a1edd0_61454cuda3std3__45__cpo3endE,(_ZN39_INTERNAL_ca898539_4_k_cu_47a1edd0_61454cuda3std3__419piecewise_constructE - _ZN39_INTERNAL_ca898539_4_k_cu_47a1edd0_61454cuda3std3__45__cpo3endE)
_ZN39_INTERNAL_ca898539_4_k_cu_47a1edd0_61454cuda3std3__45__cpo3endE:
	.zero		1
	.type		_ZN39_INTERNAL_ca898539_4_k_cu_47a1edd0_61454cuda3std3__419piecewise_constructE,@object
	.size		_ZN39_INTERNAL_ca898539_4_k_cu_47a1edd0_61454cuda3std3__419piecewise_constructE,(_ZN39_INTERNAL_ca898539_4_k_cu_47a1edd0_61454cuda3std3__45__cpo4cendE - _ZN39_INTERNAL_ca898539_4_k_cu_47a1edd0_61454cuda3std3__419piecewise_constructE)
_ZN39_INTERNAL_ca898539_4_k_cu_47a1edd0_61454cuda3std3__419piecewise_constructE:
	.zero		1
	.type		_ZN39_INTERNAL_ca898539_4_k_cu_47a1edd0_61454cuda3std3__45__cpo4cendE,@object
	.size		_ZN39_INTERNAL_ca898539_4_k_cu_47a1edd0_61454cuda3std3__45__cpo4cendE,(_ZN39_INTERNAL_ca898539_4_k_cu_47a1edd0_61454cuda3std6ranges3__45__cpo4swapE - _ZN39_INTERNAL_ca898539_4_k_cu_47a1edd0_61454cuda3std3__45__cpo4cendE)
_ZN39_INTERNAL_ca898539_4_k_cu_47a1edd0_61454cuda3std3__45__cpo4cendE:
	.zero		1
	.type		_ZN39_INTERNAL_ca898539_4_k_cu_47a1edd0_61454cuda3std6ranges3__45__cpo4swapE,@object
	.size		_ZN39_INTERNAL_ca898539_4_k_cu_47a1edd0_61454cuda3std6ranges3__45__cpo4swapE,(.L_8 - _ZN39_INTERNAL_ca898539_4_k_cu_47a1edd0_61454cuda3std6ranges3__45__cpo4swapE)
_ZN39_INTERNAL_ca898539_4_k_cu_47a1edd0_61454cuda3std6ranges3__45__cpo4swapE:
	.zero		1
.L_8:


//--------------------- .nv.constant0._ZN7cutlass13device_kernelINS_4gemm6kernel13GemmUniversalIN4cute5tupleIJiiiiEEENS1_10collective13CollectiveMmaINS1_34MainloopSm90TmaGmmaWarpSpecializedILi4ENS5_IJNS4_1CILi1EEESB_SB_EEENS1_35KernelTmaWarpSpecializedCooperativeEEENS5_IJNSA_ILi128EEESF_SF_EEENS_10tfloat32_tENS5_IJlSB_lEEESH_SI_NS4_8TiledMMAINS4_8MMA_AtomIJNS4_4SM904GMMA30MMA_64x128x8_F32TF32TF32_SS_TNILNSM_7ScaleInE1ELSO_1EEEEEENS4_6LayoutINS5_IJNSA_ILi2EEESB_SB_EEENS5_IJSB_NSA_ILi0EEESU_EEEEENS5_IJNS4_10UnderscoreESX_SX_EEEEENS4_13SM90_TMA_LOADENS4_14ComposedLayoutINS4_7SwizzleILi3ELi4ELi3EEENS4_18smem_ptr_flag_bitsILi32EEENSR_INS5_IJNSA_ILi8EEENSA_ILi32EEEEEENS5_IJS17_SB_EEEEEEEvNS4_8identityES10_S1B_vS1C_EENS_8epilogue10collective6detail29Sm90TmaWarpSpecializedAdapterINS1F_15DefaultEpilogueISH_SI_SI_NS1E_6thread17LinearCombinationISH_Li1EffLNS1J_9ScaleType4KindE0ELNS_15FloatRoundStyleE2ESH_EENS1_15EpilogueDefaultEEEEEvvEEEEvNT_6ParamsE --------------------------
	.section	.nv.constant0._ZN7cutlass13device_kernelINS_4gemm6kernel13GemmUniversalIN4cute5tupleIJiiiiEEENS1_10collective13CollectiveMmaINS1_34MainloopSm90TmaGmmaWarpSpecializedILi4ENS5_IJNS4_1CILi1EEESB_SB_EEENS1_35KernelTmaWarpSpecializedCooperativeEEENS5_IJNSA_ILi128EEESF_SF_EEENS_10tfloat32_tENS5_IJlSB_lEEESH_SI_NS4_8TiledMMAINS4_8MMA_AtomIJNS4_4SM904GMMA30MMA_64x128x8_F32TF32TF32_SS_TNILNSM_7ScaleInE1ELSO_1EEEEEENS4_6LayoutINS5_IJNSA_ILi2EEESB_SB_EEENS5_IJSB_NSA_ILi0EEESU_EEEEENS5_IJNS4_10UnderscoreESX_SX_EEEEENS4_13SM90_TMA_LOADENS4_14ComposedLayoutINS4_7SwizzleILi3ELi4ELi3EEENS4_18smem_ptr_flag_bitsILi32EEENSR_INS5_IJNSA_ILi8EEENSA_ILi32EEEEEENS5_IJS17_SB_EEEEEEEvNS4_8identityES10_S1B_vS1C_EENS_8epilogue10collective6detail29Sm90TmaWarpSpecializedAdapterINS1F_15DefaultEpilogueISH_SI_SI_NS1E_6thread17LinearCombinationISH_Li1EffLNS1J_9ScaleType4KindE0ELNS_15FloatRoundStyleE2ESH_EENS1_15EpilogueDefaultEEEEEvvEEEEvNT_6ParamsE,"a",@progbits
	.sectionflags	@""
	.align	4
.nv.constant0._ZN7cutlass13device_kernelINS_4gemm6kernel13GemmUniversalIN4cute5tupleIJiiiiEEENS1_10collective13CollectiveMmaINS1_34MainloopSm90TmaGmmaWarpSpecializedILi4ENS5_IJNS4_1CILi1EEESB_SB_EEENS1_35KernelTmaWarpSpecializedCooperativeEEENS5_IJNSA_ILi128EEESF_SF_EEENS_10tfloat32_tENS5_IJlSB_lEEESH_SI_NS4_8TiledMMAINS4_8MMA_AtomIJNS4_4SM904GMMA30MMA_64x128x8_F32TF32TF32_SS_TNILNSM_7ScaleInE1ELSO_1EEEEEENS4_6LayoutINS5_IJNSA_ILi2EEESB_SB_EEENS5_IJSB_NSA_ILi0EEESU_EEEEENS5_IJNS4_10UnderscoreESX_SX_EEEEENS4_13SM90_TMA_LOADENS4_14ComposedLayoutINS4_7SwizzleILi3ELi4ELi3EEENS4_18smem_ptr_flag_bitsILi32EEENSR_INS5_IJNSA_ILi8EEENSA_ILi32EEEEEENS5_IJS17_SB_EEEEEEEvNS4_8identityES10_S1B_vS1C_EENS_8epilogue10collective6detail29Sm90TmaWarpSpecializedAdapterINS1F_15DefaultEpilogueISH_SI_SI_NS1E_6thread17LinearCombinationISH_Li1EffLNS1J_9ScaleType4KindE0ELNS_15FloatRoundStyleE2ESH_EENS1_15EpilogueDefaultEEEEEvvEEEEvNT_6ParamsE:
	.zero		1664


//--------------------- SYMBOLS --------------------------

	.type		.nv.reservedSmem.offset0,@object
	.size		.nv.reservedSmem.offset0,0x4
	.type		__assertfail,@function
